	.target	sm_80

	.elftype	@"ET_EXEC"


//--------------------- .note.nv.tkinfo           --------------------------
	.section	.note.nv.tkinfo,"",@"SHT_NOTE"
	.sectionflags	@"SHF_NOTE_NV_TKINFO"
	.tkinfo
        /*0018*/ 	.word	0x00000002
        /*0030*/ 	.string	""
        /*0030*/ 	.string	"ptxas"
        /*0030*/ 	.string	"Cuda compilation tools, release 13.0, V13.0.88"
        /*0030*/ 	.string	"Build cuda_13.0.r13.0/compiler.36424714_0"
        /*0030*/ 	.string	"-v  -suppress-debug-info  -lineinfo  -arch sm_80 "



//--------------------- .note.nv.cuinfo           --------------------------
	.section	.note.nv.cuinfo,"",@"SHT_NOTE"
	.sectionflags	@"SHF_NOTE_NV_CUINFO"
        /*0018*/ 	.short	0x0002
        /*001a*/ 	.short	0x0050
        /*001c*/ 	.short	0x0082
	.zero		2


//--------------------- .nv.info                  --------------------------
	.section	.nv.info,"",@"SHT_CUDA_INFO"
	.align	4


	//----- nvinfo : EIATTR_REGCOUNT
	.align		4
        /*0000*/ 	.byte	0x04, 0x2f
        /*0002*/ 	.short	(.L_1 - .L_0)
	.align		4
.L_0:
        /*0004*/ 	.word	index@(matmul_kernel)
        /*0008*/ 	.word	0x000000ff


	//----- nvinfo : EIATTR_FRAME_SIZE
	.align		4
.L_1:
        /*000c*/ 	.byte	0x04, 0x11
        /*000e*/ 	.short	(.L_3 - .L_2)
	.align		4
.L_2:
        /*0010*/ 	.word	index@(matmul_kernel)
        /*0014*/ 	.word	0x00000000


	//----- nvinfo : EIATTR_MIN_STACK_SIZE
	.align		4
.L_3:
        /*0018*/ 	.byte	0x04, 0x12
        /*001a*/ 	.short	(.L_5 - .L_4)
	.align		4
.L_4:
        /*001c*/ 	.word	index@(matmul_kernel)
        /*0020*/ 	.word	0x00000000
.L_5:


//--------------------- .nv.info.matmul_kernel    --------------------------
	.section	.nv.info.matmul_kernel,"",@"SHT_CUDA_INFO"
	.sectionflags	@""
	.align	4


	//----- nvinfo : EIATTR_CUDA_API_VERSION
	.align		4
        /*0000*/ 	.byte	0x04, 0x37
        /*0002*/ 	.short	(.L_7 - .L_6)
.L_6:
        /*0004*/ 	.word	0x00000082


	//----- nvinfo : EIATTR_SW2861232_WAR
	.align		4
.L_7:
        /*0008*/ 	.byte	0x01, 0x35
	.zero		2


	//----- nvinfo : EIATTR_PARAM_CBANK
	.align		4
        /*000c*/ 	.byte	0x04, 0x0a
        /*000e*/ 	.short	(.L_9 - .L_8)
	.align		4
.L_8:
        /*0010*/ 	.word	index@(.nv.constant0.matmul_kernel)
        /*0014*/ 	.short	0x0160
        /*0016*/ 	.short	0x0050


	//----- nvinfo : EIATTR_CBANK_PARAM_SIZE
	.align		4
.L_9:
        /*0018*/ 	.byte	0x03, 0x19
        /*001a*/ 	.short	0x0050


	//----- nvinfo : EIATTR_KPARAM_INFO
	.align		4
        /*001c*/ 	.byte	0x04, 0x17
        /*001e*/ 	.short	(.L_11 - .L_10)
.L_10:
        /*0020*/ 	.word	0x00000000
        /*0024*/ 	.short	0x000d
        /*0026*/ 	.short	0x0048
        /*0028*/ 	.byte	0x00, 0xf4, 0x21, 0x00


	//----- nvinfo : EIATTR_KPARAM_INFO
	.align		4
.L_11:
        /*002c*/ 	.byte	0x04, 0x17
        /*002e*/ 	.short	(.L_13 - .L_12)
.L_12:
        /*0030*/ 	.word	0x00000000
        /*0034*/ 	.short	0x000c
        /*0036*/ 	.short	0x0040
        /*0038*/ 	.byte	0x00, 0xf4, 0x21, 0x00


	//----- nvinfo : EIATTR_KPARAM_INFO
	.align		4
.L_13:
        /*003c*/ 	.byte	0x04, 0x17
        /*003e*/ 	.short	(.L_15 - .L_14)
.L_14:
        /*0040*/ 	.word	0x00000000
        /*0044*/ 	.short	0x000b
        /*0046*/ 	.short	0x0038
        /*0048*/ 	.byte	0x00, 0xf0, 0x11, 0x00


	//----- nvinfo : EIATTR_KPARAM_INFO
	.align		4
.L_15:
        /*004c*/ 	.byte	0x04, 0x17
        /*004e*/ 	.short	(.L_17 - .L_16)
.L_16:
        /*0050*/ 	.word	0x00000000
        /*0054*/ 	.short	0x000a
        /*0056*/ 	.short	0x0034
        /*0058*/ 	.byte	0x00, 0xf0, 0x11, 0x00


	//----- nvinfo : EIATTR_KPARAM_INFO
	.align		4
.L_17:
        /*005c*/ 	.byte	0x04, 0x17
        /*005e*/ 	.short	(.L_19 - .L_18)
.L_18:
        /*0060*/ 	.word	0x00000000
        /*0064*/ 	.short	0x0009
        /*0066*/ 	.short	0x0030
        /*0068*/ 	.byte	0x00, 0xf0, 0x11, 0x00


	//----- nvinfo : EIATTR_KPARAM_INFO
	.align		4
.L_19:
        /*006c*/ 	.byte	0x04, 0x17
        /*006e*/ 	.short	(.L_21 - .L_20)
.L_20:
        /*0070*/ 	.word	0x00000000
        /*0074*/ 	.short	0x0008
        /*0076*/ 	.short	0x002c
        /*0078*/ 	.byte	0x00, 0xf0, 0x11, 0x00


	//----- nvinfo : EIATTR_KPARAM_INFO
	.align		4
.L_21:
        /*007c*/ 	.byte	0x04, 0x17
        /*007e*/ 	.short	(.L_23 - .L_22)
.L_22:
        /*0080*/ 	.word	0x00000000
        /*0084*/ 	.short	0x0007
        /*0086*/ 	.short	0x0028
        /*0088*/ 	.byte	0x00, 0xf0, 0x11, 0x00


	//----- nvinfo : EIATTR_KPARAM_INFO
	.align		4
.L_23:
        /*008c*/ 	.byte	0x04, 0x17
        /*008e*/ 	.short	(.L_25 - .L_24)
.L_24:
        /*0090*/ 	.word	0x00000000
        /*0094*/ 	.short	0x0006
        /*0096*/ 	.short	0x0024
        /*0098*/ 	.byte	0x00, 0xf0, 0x11, 0x00


	//----- nvinfo : EIATTR_KPARAM_INFO
	.align		4
.L_25:
        /*009c*/ 	.byte	0x04, 0x17
        /*009e*/ 	.short	(.L_27 - .L_26)
.L_26:
        /*00a0*/ 	.word	0x00000000
        /*00a4*/ 	.short	0x0005
        /*00a6*/ 	.short	0x0020
        /*00a8*/ 	.byte	0x00, 0xf0, 0x11, 0x00


	//----- nvinfo : EIATTR_KPARAM_INFO
	.align		4
.L_27:
        /*00ac*/ 	.byte	0x04, 0x17
        /*00ae*/ 	.short	(.L_29 - .L_28)
.L_28:
        /*00b0*/ 	.word	0x00000000
        /*00b4*/ 	.short	0x0004
        /*00b6*/ 	.short	0x001c
        /*00b8*/ 	.byte	0x00, 0xf0, 0x11, 0x00


	//----- nvinfo : EIATTR_KPARAM_INFO
	.align		4
.L_29:
        /*00bc*/ 	.byte	0x04, 0x17
        /*00be*/ 	.short	(.L_31 - .L_30)
.L_30:
        /*00c0*/ 	.word	0x00000000
        /*00c4*/ 	.short	0x0003
        /*00c6*/ 	.short	0x0018
        /*00c8*/ 	.byte	0x00, 0xf0, 0x11, 0x00


	//----- nvinfo : EIATTR_KPARAM_INFO
	.align		4
.L_31:
        /*00cc*/ 	.byte	0x04, 0x17
        /*00ce*/ 	.short	(.L_33 - .L_32)
.L_32:
        /*00d0*/ 	.word	0x00000000
        /*00d4*/ 	.short	0x0002
        /*00d6*/ 	.short	0x0010
        /*00d8*/ 	.byte	0x00, 0xf4, 0x21, 0x00


	//----- nvinfo : EIATTR_KPARAM_INFO
	.align		4
.L_33:
        /*00dc*/ 	.byte	0x04, 0x17
        /*00de*/ 	.short	(.L_35 - .L_34)
.L_34:
        /*00e0*/ 	.word	0x00000000
        /*00e4*/ 	.short	0x0001
        /*00e6*/ 	.short	0x0008
        /*00e8*/ 	.byte	0x00, 0xf4, 0x21, 0x00


	//----- nvinfo : EIATTR_KPARAM_INFO
	.align		4
.L_35:
        /*00ec*/ 	.byte	0x04, 0x17
        /*00ee*/ 	.short	(.L_37 - .L_36)
.L_36:
        /*00f0*/ 	.word	0x00000000
        /*00f4*/ 	.short	0x0000
        /*00f6*/ 	.short	0x0000
        /*00f8*/ 	.byte	0x00, 0xf4, 0x21, 0x00


	//----- nvinfo : EIATTR_MAXREG_COUNT
	.align		4
.L_37:
        /*00fc*/ 	.byte	0x03, 0x1b
        /*00fe*/ 	.short	0x00ff


	//----- nvinfo : EIATTR_NUM_BARRIERS
	.align		4
        /*0100*/ 	.byte	0x02, 0x4c
        /*0102*/ 	.byte	0x01
	.zero		1


	//----- nvinfo : EIATTR_MERCURY_ISA_VERSION
	.align		4
        /*0104*/ 	.byte	0x03, 0x5f
        /*0106*/ 	.short	0x0000


	//----- nvinfo : EIATTR_EXIT_INSTR_OFFSETS
	.align		4
        /*0108*/ 	.byte	0x04, 0x1c
        /*010a*/ 	.short	(.L_39 - .L_38)


	//   ....[0]....
.L_38:
        /*010c*/ 	.word	0x000039c0


	//   ....[1]....
        /*0110*/ 	.word	0x000039f0


	//----- nvinfo : EIATTR_REQNTID
	.align		4
.L_39:
        /*0114*/ 	.byte	0x04, 0x10
        /*0116*/ 	.short	(.L_41 - .L_40)
.L_40:
        /*0118*/ 	.word	0x00000100
        /*011c*/ 	.word	0x00000001
        /*0120*/ 	.word	0x00000001
.L_41:


//--------------------- .nv.callgraph             --------------------------
	.section	.nv.callgraph,"",@"SHT_CUDA_CALLGRAPH"
	.align	4
	.sectionentsize	8
	.align		4
        /*0000*/ 	.word	0x00000000
	.align		4
        /*0004*/ 	.word	0xffffffff
	.align		4
        /*0008*/ 	.word	0x00000000
	.align		4
        /*000c*/ 	.word	0xfffffffe
	.align		4
        /*0010*/ 	.word	0x00000000
	.align		4
        /*0014*/ 	.word	0xfffffffd
	.align		4
        /*0018*/ 	.word	0x00000000
	.align		4
        /*001c*/ 	.word	0xfffffffc


//--------------------- .nv.rel.action            --------------------------
	.section	.nv.rel.action,"",@"SHT_CUDA_RELOCINFO"
	.align	8
	.sectionentsize	8
        /*0000*/ 	.byte	0x73, 0x00, 0x00, 0x00, 0x00, 0x00, 0x00, 0x00, 0x00, 0x00, 0x00, 0x11, 0x25, 0x00, 0x05, 0x36


//--------------------- .nv.constant0.matmul_kernel --------------------------
	.section	.nv.constant0.matmul_kernel,"a",@progbits
	.sectionflags	@""
	.align	4
.nv.constant0.matmul_kernel:
	.zero		432


//--------------------- .text.matmul_kernel       --------------------------
	.section	.text.matmul_kernel,"ax",@progbits
	.sectioninfo	@"SHI_REGISTERS=255"
	.align	128
        .global         matmul_kernel
        .type           matmul_kernel,@function
        .size           matmul_kernel,(.L_x_5 - matmul_kernel)
        .other          matmul_kernel,@"STO_CUDA_ENTRY STV_DEFAULT"
matmul_kernel:
.text.matmul_kernel:
[----:B------:R-:W-:Y:S02]  /*0000*/  IMAD.MOV.U32 R1, RZ, RZ, c[0x0][0x28] ;  /* 0x00000a00ff017624 */ /* 0x000fe400078e00ff */
[----:B------:R-:W-:Y:S01]  /*0010*/  IMAD.MOV.U32 R0, RZ, RZ, c[0x0][0x17c] ;  /* 0x00005f00ff007624 */ /* 0x000fe200078e00ff */
[----:B------:R-:W0:Y:S01]  /*0020*/  S2R R5, SR_CTAID.X ;  /* 0x0000000000057919 */ /* 0x000e220000002500 */
[----:B------:R-:W-:-:S03]  /*0030*/  ULDC.64 UR4, c[0x0][0x118] ;  /* 0x0000460000047ab9 */ /* 0x000fc60000000a00 */
[----:B------:R-:W-:Y:S01]  /*0040*/  IADD3 R0, R0, 0xf, RZ ;  /* 0x0000000f00007810 */ /* 0x000fe20007ffe0ff */
[----:B------:R-:W1:Y:S03]  /*0050*/  S2R R17, SR_TID.X ;  /* 0x0000000000117919 */ /* 0x000e660000002100 */
[----:B------:R-:W-:-:S04]  /*0060*/  SHF.R.S32.HI R3, RZ, 0x1f, R0 ;  /* 0x0000001fff037819 */ /* 0x000fc80000011400 */
[----:B------:R-:W-:-:S04]  /*0070*/  LEA.HI R3, R3, R0, RZ, 0x4 ;  /* 0x0000000003037211 */ /* 0x000fc800078f20ff */
[----:B------:R-:W-:-:S05]  /*0080*/  SHF.R.S32.HI R3, RZ, 0x4, R3 ;  /* 0x00000004ff037819 */ /* 0x000fca0000011403 */
[----:B------:R-:W-:Y:S01]  /*0090*/  IMAD.SHL.U32 R4, R3, 0x8, RZ ;  /* 0x0000000803047824 */ /* 0x000fe200078e00ff */
[----:B0-----:R-:W-:-:S04]  /*00a0*/  IABS R8, R5 ;  /* 0x0000000500087213 */ /* 0x001fc80000000000 */
[-C--:B------:R-:W-:Y:S02]  /*00b0*/  IABS R7, R4.reuse ;  /* 0x0000000400077213 */ /* 0x080fe40000000000 */
[----:B------:R-:W-:Y:S02]  /*00c0*/  IABS R10, R4 ;  /* 0x00000004000a7213 */ /* 0x000fe40000000000 */
[----:B------:R-:W0:Y:S01]  /*00d0*/  I2F.RP R0, R7 ;  /* 0x0000000700007306 */ /* 0x000e220000209400 */
[C---:B-1----:R-:W-:Y:S02]  /*00e0*/  LOP3.LUT R18, R17.reuse, 0xff, RZ, 0xc0, !PT ;  /* 0x000000ff11127812 */ /* 0x042fe400078ec0ff */
[----:B------:R-:W-:-:S05]  /*00f0*/  LOP3.LUT R12, R17, 0xe0, RZ, 0xc0, !PT ;  /* 0x000000e0110c7812 */ /* 0x000fca00078ec0ff */
[----:B0-----:R-:W0:Y:S02]  /*0100*/  MUFU.RCP R0, R0 ;  /* 0x0000000000007308 */ /* 0x001e240000001000 */
[----:B0-----:R-:W-:Y:S01]  /*0110*/  IADD3 R2, R0, 0xffffffe, RZ ;  /* 0x0ffffffe00027810 */ /* 0x001fe20007ffe0ff */
[----:B------:R-:W-:-:S05]  /*0120*/  IMAD.MOV R0, RZ, RZ, -R10 ;  /* 0x000000ffff007224 */ /* 0x000fca00078e0a0a */
[----:B------:R0:W1:Y:S02]  /*0130*/  F2I.FTZ.U32.TRUNC.NTZ R3, R2 ;  /* 0x0000000200037305 */ /* 0x000064000021f000 */
[----:B0-----:R-:W-:Y:S02]  /*0140*/  IMAD.MOV.U32 R2, RZ, RZ, RZ ;  /* 0x000000ffff027224 */ /* 0x001fe400078e00ff */
[----:B-1----:R-:W-:-:S04]  /*0150*/  IMAD.MOV R6, RZ, RZ, -R3 ;  /* 0x000000ffff067224 */ /* 0x002fc800078e0a03 */
[----:B------:R-:W-:Y:S02]  /*0160*/  IMAD R9, R6, R7, RZ ;  /* 0x0000000706097224 */ /* 0x000fe400078e02ff */
[----:B------:R-:W-:Y:S02]  /*0170*/  IMAD.MOV.U32 R6, RZ, RZ, R8 ;  /* 0x000000ffff067224 */ /* 0x000fe400078e0008 */
[----:B------:R-:W-:-:S06]  /*0180*/  IMAD.HI.U32 R3, R3, R9, R2 ;  /* 0x0000000903037227 */ /* 0x000fcc00078e0002 */
[----:B------:R-:W-:-:S04]  /*0190*/  IMAD.HI.U32 R3, R3, R6, RZ ;  /* 0x0000000603037227 */ /* 0x000fc800078e00ff */
[----:B------:R-:W-:-:S05]  /*01a0*/  IMAD R0, R3, R0, R6 ;  /* 0x0000000003007224 */ /* 0x000fca00078e0206 */
[----:B------:R-:W-:-:S13]  /*01b0*/  ISETP.GT.U32.AND P1, PT, R7, R0, PT ;  /* 0x000000000700720c */ /* 0x000fda0003f24070 */
[----:B------:R-:W-:Y:S01]  /*01c0*/  @!P1 IMAD.IADD R0, R0, 0x1, -R7 ;  /* 0x0000000100009824 */ /* 0x000fe200078e0a07 */
[----:B------:R-:W-:Y:S02]  /*01d0*/  @!P1 IADD3 R3, R3, 0x1, RZ ;  /* 0x0000000103039810 */ /* 0x000fe40007ffe0ff */
[----:B------:R-:W-:Y:S02]  /*01e0*/  ISETP.NE.AND P1, PT, R4, RZ, PT ;  /* 0x000000ff0400720c */ /* 0x000fe40003f25270 */
[----:B------:R-:W-:Y:S02]  /*01f0*/  ISETP.GE.U32.AND P0, PT, R0, R7, PT ;  /* 0x000000070000720c */ /* 0x000fe40003f06070 */
[----:B------:R-:W-:-:S04]  /*0200*/  LOP3.LUT R0, R5, R4, RZ, 0x3c, !PT ;  /* 0x0000000405007212 */ /* 0x000fc800078e3cff */
[----:B------:R-:W-:Y:S01]  /*0210*/  ISETP.GE.AND P2, PT, R0, RZ, PT ;  /* 0x000000ff0000720c */ /* 0x000fe20003f46270 */
[----:B------:R-:W-:-:S05]  /*0220*/  IMAD.MOV.U32 R0, RZ, RZ, c[0x0][0x178] ;  /* 0x00005e00ff007624 */ /* 0x000fca00078e00ff */
[----:B------:R-:W-:Y:S02]  /*0230*/  IADD3 R0, R0, 0x1ff, RZ ;  /* 0x000001ff00007810 */ /* 0x000fe40007ffe0ff */
[----:B------:R-:W-:-:S05]  /*0240*/  @P0 IADD3 R3, R3, 0x1, RZ ;  /* 0x0000000103030810 */ /* 0x000fca0007ffe0ff */
[----:B------:R-:W-:Y:S01]  /*0250*/  IMAD.MOV.U32 R2, RZ, RZ, R3 ;  /* 0x000000ffff027224 */ /* 0x000fe200078e0003 */
[----:B------:R-:W-:-:S03]  /*0260*/  SHF.R.S32.HI R3, RZ, 0x1f, R0 ;  /* 0x0000001fff037819 */ /* 0x000fc60000011400 */
[----:B------:R-:W-:Y:S01]  /*0270*/  @!P2 IMAD.MOV R2, RZ, RZ, -R2 ;  /* 0x000000ffff02a224 */ /* 0x000fe200078e0a02 */
[----:B------:R-:W-:Y:S02]  /*0280*/  @!P1 LOP3.LUT R2, RZ, R4, RZ, 0x33, !PT ;  /* 0x00000004ff029212 */ /* 0x000fe400078e33ff */
[----:B------:R-:W-:-:S03]  /*0290*/  LEA.HI R3, R3, R0, RZ, 0x9 ;  /* 0x0000000003037211 */ /* 0x000fc600078f48ff */
[----:B------:R-:W-:Y:S02]  /*02a0*/  IMAD.SHL.U32 R8, R2, 0x8, RZ ;  /* 0x0000000802087824 */ /* 0x000fe400078e00ff */
[----:B------:R-:W-:-:S03]  /*02b0*/  IMAD.MOV R2, RZ, RZ, -R2 ;  /* 0x000000ffff027224 */ /* 0x000fc600078e0a02 */
[----:B------:R-:W-:Y:S01]  /*02c0*/  LEA.HI.SX32 R3, R3, -R8, 0x17 ;  /* 0x8000000803037211 */ /* 0x000fe200078fbaff */
[----:B------:R-:W-:-:S03]  /*02d0*/  IMAD R4, R4, R2, R5 ;  /* 0x0000000204047224 */ /* 0x000fc600078e0205 */
[----:B------:R-:W-:Y:S02]  /*02e0*/  IMNMX R11, R3, 0x8, PT ;  /* 0x00000008030b7817 */ /* 0x000fe40003800200 */
[----:B------:R-:W-:Y:S02]  /*02f0*/  IABS R9, R4 ;  /* 0x0000000400097213 */ /* 0x000fe40000000000 */
[----:B------:R-:W-:-:S04]  /*0300*/  IABS R7, R11 ;  /* 0x0000000b00077213 */ /* 0x000fc80000000000 */
[----:B------:R-:W0:Y:S08]  /*0310*/  I2F.RP R0, R7 ;  /* 0x0000000700007306 */ /* 0x000e300000209400 */
[----:B0-----:R-:W0:Y:S02]  /*0320*/  MUFU.RCP R0, R0 ;  /* 0x0000000000007308 */ /* 0x001e240000001000 */
[----:B0-----:R-:W-:-:S06]  /*0330*/  IADD3 R3, R0, 0xffffffe, RZ ;  /* 0x0ffffffe00037810 */ /* 0x001fcc0007ffe0ff */
[----:B------:R-:W0:Y:S02]  /*0340*/  F2I.FTZ.U32.TRUNC.NTZ R3, R3 ;  /* 0x0000000300037305 */ /* 0x000e24000021f000 */
[----:B0-----:R-:W-:-:S04]  /*0350*/  IMAD.MOV R6, RZ, RZ, -R3 ;  /* 0x000000ffff067224 */ /* 0x001fc800078e0a03 */
[----:B------:R-:W-:Y:S01]  /*0360*/  IMAD.MOV.U32 R2, RZ, RZ, R6 ;  /* 0x000000ffff027224 */ /* 0x000fe200078e0006 */
[----:B------:R-:W-:-:S03]  /*0370*/  IABS R6, R11 ;  /* 0x0000000b00067213 */ /* 0x000fc60000000000 */
[----:B------:R-:W-:Y:S02]  /*0380*/  IMAD R5, R2, R7, RZ ;  /* 0x0000000702057224 */ /* 0x000fe400078e02ff */
[----:B------:R-:W-:Y:S02]  /*0390*/  IMAD.MOV.U32 R2, RZ, RZ, RZ ;  /* 0x000000ffff027224 */ /* 0x000fe400078e00ff */
[----:B------:R-:W-:Y:S02]  /*03a0*/  IMAD.MOV R0, RZ, RZ, -R6 ;  /* 0x000000ffff007224 */ /* 0x000fe400078e0a06 */
[----:B------:R-:W-:-:S04]  /*03b0*/  IMAD.HI.U32 R2, R3, R5, R2 ;  /* 0x0000000503027227 */ /* 0x000fc800078e0002 */
[----:B------:R-:W-:Y:S02]  /*03c0*/  IMAD.MOV.U32 R6, RZ, RZ, c[0x0][0x180] ;  /* 0x00006000ff067624 */ /* 0x000fe400078e00ff */
[----:B------:R-:W-:-:S03]  /*03d0*/  IMAD.HI.U32 R2, R2, R9, RZ ;  /* 0x0000000902027227 */ /* 0x000fc600078e00ff */
[----:B------:R-:W-:Y:S01]  /*03e0*/  IADD3 R6, R6, 0x1f, RZ ;  /* 0x0000001f06067810 */ /* 0x000fe20007ffe0ff */
[----:B------:R-:W-:-:S05]  /*03f0*/  IMAD R0, R2, R0, R9 ;  /* 0x0000000002007224 */ /* 0x000fca00078e0209 */
[----:B------:R-:W-:-:S13]  /*0400*/  ISETP.GT.U32.AND P1, PT, R7, R0, PT ;  /* 0x000000000700720c */ /* 0x000fda0003f24070 */
[----:B------:R-:W-:Y:S01]  /*0410*/  @!P1 IMAD.IADD R0, R0, 0x1, -R7 ;  /* 0x0000000100009824 */ /* 0x000fe200078e0a07 */
[----:B------:R-:W-:Y:S02]  /*0420*/  @!P1 IADD3 R2, R2, 0x1, RZ ;  /* 0x0000000102029810 */ /* 0x000fe40007ffe0ff */
[----:B------:R-:W-:Y:S02]  /*0430*/  ISETP.NE.AND P1, PT, R11, RZ, PT ;  /* 0x000000ff0b00720c */ /* 0x000fe40003f25270 */
[----:B------:R-:W-:Y:S02]  /*0440*/  ISETP.GE.U32.AND P0, PT, R0, R7, PT ;  /* 0x000000070000720c */ /* 0x000fe40003f06070 */
[----:B------:R-:W-:-:S04]  /*0450*/  LOP3.LUT R0, R4, R11, RZ, 0x3c, !PT ;  /* 0x0000000b04007212 */ /* 0x000fc800078e3cff */
[----:B------:R-:W-:-:S07]  /*0460*/  ISETP.GE.AND P2, PT, R0, RZ, PT ;  /* 0x000000ff0000720c */ /* 0x000fce0003f46270 */
[----:B------:R-:W-:Y:S02]  /*0470*/  @P0 IADD3 R2, R2, 0x1, RZ ;  /* 0x0000000102020810 */ /* 0x000fe40007ffe0ff */
[----:B------:R-:W-:-:S04]  /*0480*/  ISETP.GT.AND P0, PT, R6, 0x1f, PT ;  /* 0x0000001f0600780c */ /* 0x000fc80003f04270 */
[----:B------:R-:W-:Y:S01]  /*0490*/  @!P2 IMAD.MOV R2, RZ, RZ, -R2 ;  /* 0x000000ffff02a224 */ /* 0x000fe200078e0a02 */
[----:B------:R-:W-:-:S05]  /*04a0*/  @!P1 LOP3.LUT R2, RZ, R11, RZ, 0x33, !PT ;  /* 0x0000000bff029212 */ /* 0x000fca00078e33ff */
[----:B------:R-:W-:Y:S02]  /*04b0*/  IMAD.MOV R0, RZ, RZ, -R2 ;  /* 0x000000ffff007224 */ /* 0x000fe400078e0a02 */
[----:B------:R-:W-:Y:S02]  /*04c0*/  IMAD.SHL.U32 R227, R2, 0x10, RZ ;  /* 0x0000001002e37824 */ /* 0x000fe400078e00ff */
[----:B------:R-:W-:-:S04]  /*04d0*/  IMAD R0, R11, R0, R4 ;  /* 0x000000000b007224 */ /* 0x000fc800078e0204 */
[----:B------:R-:W-:-:S04]  /*04e0*/  IMAD.IADD R0, R8, 0x1, R0 ;  /* 0x0000000108007824 */ /* 0x000fc800078e0200 */
[----:B------:R-:W-:Y:S02]  /*04f0*/  IMAD R226, R0, 0x200, R18 ;  /* 0x0000020000e27824 */ /* 0x000fe400078e0212 */
[----:B------:R-:W-:-:S03]  /*0500*/  IMAD.MOV.U32 R0, RZ, RZ, c[0x0][0x180] ;  /* 0x00006000ff007624 */ /* 0x000fc600078e00ff */
[----:B------:R-:W-:Y:S01]  /*0510*/  IADD3 R229, R226, 0x100, RZ ;  /* 0x00000100e2e57810 */ /* 0x000fe20007ffe0ff */
[----:B------:R-:W-:Y:S05]  /*0520*/  @P0 BRA `(.L_x_0) ;  /* 0x000000a000000947 */ /* 0x000fea0003800000 */
[----:B------:R-:W-:Y:S01]  /*0530*/  IMAD.SHL.U32 R237, R17, 0x200, RZ ;  /* 0x0000020011ed7824 */ /* 0x000fe200078e00ff */
[----:B------:R-:W-:Y:S01]  /*0540*/  CS2R R112, SRZ ;  /* 0x0000000000707805 */ /* 0x000fe2000001ff00 */
[----:B------:R-:W-:Y:S01]  /*0550*/  CS2R R114, SRZ ;  /* 0x0000000000727805 */ /* 0x000fe2000001ff00 */
[----:B------:R-:W-:Y:S01]  /*0560*/  CS2R R8, SRZ ;  /* 0x0000000000087805 */ /* 0x000fe2000001ff00 */
[----:B------:R-:W-:Y:S01]  /*0570*/  CS2R R10, SRZ ;  /* 0x00000000000a7805 */ /* 0x000fe2000001ff00 */
[----:B------:R-:W-:Y:S01]  /*0580*/  CS2R R92, SRZ ;  /* 0x00000000005c7805 */ /* 0x000fe2000001ff00 */
[----:B------:R-:W-:Y:S01]  /*0590*/  CS2R R94, SRZ ;  /* 0x00000000005e7805 */ /* 0x000fe2000001ff00 */
[----:B------:R-:W-:Y:S01]  /*05a0*/  CS2R R4, SRZ ;  /* 0x0000000000047805 */ /* 0x000fe2000001ff00 */
[----:B------:R-:W-:Y:S01]  /*05b0*/  CS2R R6, SRZ ;  /* 0x0000000000067805 */ /* 0x000fe2000001ff00 */
[----:B------:R-:W-:Y:S05]  /*05c0*/  BRA `(.L_x_1) ;  /* 0x000027f000007947 */ /* 0x000fea0003800000 */
.L_x_0:
[----:B------:R-:W-:Y:S01]  /*05d0*/  IABS R14, c[0x0][0x17c] ;  /* 0x00005f00000e7a13 */ /* 0x000fe20000000000 */
[C---:B------:R-:W-:Y:S01]  /*05e0*/  IMAD.SHL.U32 R231, R17.reuse, 0x2, RZ ;  /* 0x0000000211e77824 */ /* 0x040fe200078e00ff */
[----:B------:R-:W-:Y:S01]  /*05f0*/  IABS R15, c[0x0][0x178] ;  /* 0x00005e00000f7a13 */ /* 0x000fe20000000000 */
[C---:B------:R-:W-:Y:S01]  /*0600*/  IMAD.SHL.U32 R237, R17.reuse, 0x200, RZ ;  /* 0x0000020011ed7824 */ /* 0x040fe200078e00ff */
[----:B------:R-:W0:Y:S01]  /*0610*/  I2F.RP R8, R14 ;  /* 0x0000000e00087306 */ /* 0x000e220000209400 */
[----:B------:R-:W-:Y:S01]  /*0620*/  LEA.HI R16, R12, R227, RZ, 0x1b ;  /* 0x000000e30c107211 */ /* 0x000fe200078fd8ff */
[----:B------:R-:W-:Y:S01]  /*0630*/  IMAD.MOV.U32 R26, RZ, RZ, c[0x0][0x160] ;  /* 0x00005800ff1a7624 */ /* 0x000fe200078e00ff */
[----:B------:R-:W-:Y:S01]  /*0640*/  IABS R12, R226 ;  /* 0x000000e2000c7213 */ /* 0x000fe20000000000 */
[----:B------:R-:W-:Y:S01]  /*0650*/  IMAD.MOV.U32 R27, RZ, RZ, c[0x0][0x164] ;  /* 0x00005900ff1b7624 */ /* 0x000fe200078e00ff */
[C---:B------:R-:W-:Y:S01]  /*0660*/  IADD3 R7, R16.reuse, 0x8, RZ ;  /* 0x0000000810077810 */ /* 0x040fe20007ffe0ff */
[----:B------:R-:W-:Y:S01]  /*0670*/  CS2R R116, SRZ ;  /* 0x0000000000747805 */ /* 0x000fe2000001ff00 */
[----:B------:R-:W-:Y:S01]  /*0680*/  ISETP.GE.AND P2, PT, R16, RZ, PT ;  /* 0x000000ff1000720c */ /* 0x000fe20003f46270 */
[----:B------:R-:W1:Y:S01]  /*0690*/  I2F.RP R9, R15 ;  /* 0x0000000f00097306 */ /* 0x000e620000209400 */
[----:B------:R-:W-:Y:S01]  /*06a0*/  LOP3.LUT R252, R17, 0x1f, RZ, 0xc0, !PT ;  /* 0x0000001f11fc7812 */ /* 0x000fe200078ec0ff */
[----:B------:R-:W-:Y:S01]  /*06b0*/  CS2R R118, SRZ ;  /* 0x0000000000767805 */ /* 0x000fe2000001ff00 */
[----:B------:R-:W-:Y:S01]  /*06c0*/  CS2R R112, SRZ ;  /* 0x0000000000707805 */ /* 0x000fe2000001ff00 */
[----:B------:R-:W-:Y:S01]  /*06d0*/  CS2R R114, SRZ ;  /* 0x0000000000727805 */ /* 0x000fe2000001ff00 */
[----:B------:R-:W-:Y:S01]  /*06e0*/  CS2R R88, SRZ ;  /* 0x0000000000587805 */ /* 0x000fe2000001ff00 */
[----:B------:R-:W-:Y:S01]  /*06f0*/  IMAD R224, R252, c[0x0][0x18c], RZ ;  /* 0x00006300fce07a24 */ /* 0x000fe200078e02ff */
[----:B------:R-:W-:Y:S01]  /*0700*/  CS2R R90, SRZ ;  /* 0x00000000005a7805 */ /* 0x000fe2000001ff00 */
[----:B0-----:R-:W0:Y:S01]  /*0710*/  MUFU.RCP R8, R8 ;  /* 0x0000000800087308 */ /* 0x001e220000001000 */
[----:B------:R-:W-:Y:S01]  /*0720*/  CS2R R92, SRZ ;  /* 0x00000000005c7805 */ /* 0x000fe2000001ff00 */
[----:B------:R-:W-:Y:S01]  /*0730*/  CS2R R94, SRZ ;  /* 0x00000000005e7805 */ /* 0x000fe2000001ff00 */
[----:B------:R-:W-:Y:S01]  /*0740*/  CS2R R96, SRZ ;  /* 0x0000000000607805 */ /* 0x000fe2000001ff00 */
[----:B------:R-:W-:Y:S01]  /*0750*/  CS2R R98, SRZ ;  /* 0x0000000000627805 */ /* 0x000fe2000001ff00 */
[----:B------:R-:W-:Y:S01]  /*0760*/  CS2R R100, SRZ ;  /* 0x0000000000647805 */ /* 0x000fe2000001ff00 */
[----:B------:R-:W-:Y:S01]  /*0770*/  CS2R R102, SRZ ;  /* 0x0000000000667805 */ /* 0x000fe2000001ff00 */
[----:B------:R-:W-:Y:S01]  /*0780*/  CS2R R104, SRZ ;  /* 0x0000000000687805 */ /* 0x000fe2000001ff00 */
[----:B-1----:R-:W1:Y:S01]  /*0790*/  MUFU.RCP R9, R9 ;  /* 0x0000000900097308 */ /* 0x002e620000001000 */
[----:B------:R-:W-:Y:S01]  /*07a0*/  CS2R R106, SRZ ;  /* 0x00000000006a7805 */ /* 0x000fe2000001ff00 */
[----:B------:R-:W-:Y:S01]  /*07b0*/  CS2R R108, SRZ ;  /* 0x00000000006c7805 */ /* 0x000fe2000001ff00 */
[----:B------:R-:W-:Y:S01]  /*07c0*/  CS2R R110, SRZ ;  /* 0x00000000006e7805 */ /* 0x000fe2000001ff00 */
[----:B0-----:R-:W-:-:S02]  /*07d0*/  IADD3 R2, R8, 0xffffffe, RZ ;  /* 0x0ffffffe08027810 */ /* 0x001fc40007ffe0ff */
[----:B------:R-:W-:Y:S02]  /*07e0*/  IABS R8, R7 ;  /* 0x0000000700087213 */ /* 0x000fe40000000000 */
[----:B------:R0:W2:Y:S01]  /*07f0*/  F2I.FTZ.U32.TRUNC.NTZ R3, R2 ;  /* 0x0000000200037305 */ /* 0x0000a2000021f000 */
[----:B-1----:R-:W-:-:S07]  /*0800*/  IADD3 R4, R9, 0xffffffe, RZ ;  /* 0x0ffffffe09047810 */ /* 0x002fce0007ffe0ff */
[----:B------:R1:W3:Y:S01]  /*0810*/  F2I.FTZ.U32.TRUNC.NTZ R5, R4 ;  /* 0x0000000400057305 */ /* 0x0002e2000021f000 */
[----:B0-----:R-:W-:Y:S02]  /*0820*/  IMAD.MOV.U32 R2, RZ, RZ, RZ ;  /* 0x000000ffff027224 */ /* 0x001fe400078e00ff */
[----:B--2---:R-:W-:Y:S02]  /*0830*/  IMAD.MOV R11, RZ, RZ, -R3 ;  /* 0x000000ffff0b7224 */ /* 0x004fe400078e0a03 */
[----:B-1----:R-:W-:Y:S02]  /*0840*/  IMAD.MOV.U32 R4, RZ, RZ, RZ ;  /* 0x000000ffff047224 */ /* 0x002fe400078e00ff */
[----:B------:R-:W-:Y:S02]  /*0850*/  IMAD R9, R11, R14, RZ ;  /* 0x0000000e0b097224 */ /* 0x000fe400078e02ff */
[----:B---3--:R-:W-:Y:S02]  /*0860*/  IMAD.MOV R10, RZ, RZ, -R5 ;  /* 0x000000ffff0a7224 */ /* 0x008fe400078e0a05 */
[----:B------:R-:W-:Y:S01]  /*0870*/  IMAD.HI.U32 R2, R3, R9, R2 ;  /* 0x0000000903027227 */ /* 0x000fe200078e0002 */
[----:B------:R-:W-:-:S03]  /*0880*/  IABS R3, R229 ;  /* 0x000000e500037213 */ /* 0x000fc60000000000 */
[----:B------:R-:W-:Y:S02]  /*0890*/  IMAD R11, R10, R15, RZ ;  /* 0x0000000f0a0b7224 */ /* 0x000fe400078e02ff */
[----:B------:R-:W-:Y:S02]  /*08a0*/  IMAD.MOV.U32 R9, RZ, RZ, R8 ;  /* 0x000000ffff097224 */ /* 0x000fe400078e0008 */
[----:B------:R-:W-:Y:S01]  /*08b0*/  IMAD.HI.U32 R4, R5, R11, R4 ;  /* 0x0000000b05047227 */ /* 0x000fe200078e0004 */
[----:B------:R-:W-:-:S03]  /*08c0*/  IABS R11, R16 ;  /* 0x00000010000b7213 */ /* 0x000fc60000000000 */
[----:B------:R-:W-:Y:S02]  /*08d0*/  IMAD.MOV.U32 R8, RZ, RZ, R3 ;  /* 0x000000ffff087224 */ /* 0x000fe400078e0003 */
[----:B------:R-:W-:-:S04]  /*08e0*/  IMAD.HI.U32 R3, R2, R9, RZ ;  /* 0x0000000902037227 */ /* 0x000fc800078e00ff */
[----:B------:R-:W-:-:S04]  /*08f0*/  IMAD.HI.U32 R2, R2, R11, RZ ;  /* 0x0000000b02027227 */ /* 0x000fc800078e00ff */
[----:B------:R-:W-:-:S04]  /*0900*/  IMAD.HI.U32 R5, R4, R8, RZ ;  /* 0x0000000804057227 */ /* 0x000fc800078e00ff */
[----:B------:R-:W-:-:S04]  /*0910*/  IMAD.HI.U32 R4, R4, R12, RZ ;  /* 0x0000000c04047227 */ /* 0x000fc800078e00ff */
[----:B------:R-:W-:Y:S02]  /*0920*/  IMAD.MOV R2, RZ, RZ, -R2 ;  /* 0x000000ffff027224 */ /* 0x000fe400078e0a02 */
[----:B------:R-:W-:Y:S02]  /*0930*/  IMAD.MOV R3, RZ, RZ, -R3 ;  /* 0x000000ffff037224 */ /* 0x000fe400078e0a03 */
[----:B------:R-:W-:Y:S02]  /*0940*/  IMAD.MOV R10, RZ, RZ, -R5 ;  /* 0x000000ffff0a7224 */ /* 0x000fe400078e0a05 */
[----:B------:R-:W-:Y:S02]  /*0950*/  IMAD.MOV R13, RZ, RZ, -R4 ;  /* 0x000000ffff0d7224 */ /* 0x000fe400078e0a04 */
[C---:B------:R-:W-:Y:S01]  /*0960*/  IMAD R5, R14.reuse, R2, R11 ;  /* 0x000000020e057224 */ /* 0x040fe200078e020b */
[----:B------:R-:W-:Y:S01]  /*0970*/  LOP3.LUT R2, R17, 0x7, RZ, 0xc0, !PT ;  /* 0x0000000711027812 */ /* 0x000fe200078ec0ff */
[C---:B------:R-:W-:Y:S01]  /*0980*/  IMAD R4, R14.reuse, R3, R9 ;  /* 0x000000030e047224 */ /* 0x040fe200078e0209 */
[----:B------:R-:W-:Y:S01]  /*0990*/  SHF.R.S32.HI R3, RZ, 0x1f, R6 ;  /* 0x0000001fff037819 */ /* 0x000fe20000011406 */
[C---:B------:R-:W-:Y:S01]  /*09a0*/  IMAD R8, R15.reuse, R10, R8 ;  /* 0x0000000a0f087224 */ /* 0x040fe200078e0208 */
[C---:B------:R-:W-:Y:S01]  /*09b0*/  ISETP.GT.U32.AND P1, PT, R14.reuse, R5, PT ;  /* 0x000000050e00720c */ /* 0x040fe20003f24070 */
[----:B------:R-:W-:Y:S01]  /*09c0*/  IMAD R9, R15, R13, R12 ;  /* 0x0000000d0f097224 */ /* 0x000fe200078e020c */
[----:B------:R-:W-:Y:S01]  /*09d0*/  ISETP.GT.U32.AND P0, PT, R14, R4, PT ;  /* 0x000000040e00720c */ /* 0x000fe20003f04070 */
[----:B------:R-:W-:Y:S01]  /*09e0*/  IMAD.SHL.U32 R10, R17, 0x8, RZ ;  /* 0x00000008110a7824 */ /* 0x000fe200078e00ff */
[C---:B------:R-:W-:Y:S01]  /*09f0*/  ISETP.GT.U32.AND P3, PT, R15.reuse, R8, PT ;  /* 0x000000080f00720c */ /* 0x040fe20003f64070 */
[----:B------:R-:W-:Y:S01]  /*0a00*/  IMAD R11, R2, 0x410, RZ ;  /* 0x00000410020b7824 */ /* 0x000fe200078e02ff */
[----:B------:R-:W-:-:S02]  /*0a10*/  ISETP.GT.U32.AND P4, PT, R15, R9, PT ;  /* 0x000000090f00720c */ /* 0x000fc40003f84070 */
[----:B------:R-:W-:Y:S02]  /*0a20*/  LOP3.LUT R13, R10, 0x30, RZ, 0xc0, !PT ;  /* 0x000000300a0d7812 */ /* 0x000fe400078ec0ff */
[----:B------:R-:W-:Y:S02]  /*0a30*/  LOP3.LUT R10, R231, 0x10, RZ, 0xc0, !PT ;  /* 0x00000010e70a7812 */ /* 0x000fe400078ec0ff */
[----:B------:R-:W-:Y:S01]  /*0a40*/  LEA.HI R6, R3, R6, RZ, 0x5 ;  /* 0x0000000603067211 */ /* 0x000fe200078f28ff */
[--C-:B------:R-:W-:Y:S01]  /*0a50*/  @!P1 IMAD.IADD R5, R5, 0x1, -R14.reuse ;  /* 0x0000000105059824 */ /* 0x100fe200078e0a0e */
[----:B------:R-:W-:Y:S01]  /*0a60*/  LOP3.LUT R3, RZ, c[0x0][0x17c], RZ, 0x33, !PT ;  /* 0x00005f00ff037a12 */ /* 0x000fe200078e33ff */
[----:B------:R-:W-:Y:S01]  /*0a70*/  @!P0 IMAD.IADD R4, R4, 0x1, -R14 ;  /* 0x0000000104048824 */ /* 0x000fe200078e0a0e */
[----:B------:R-:W-:Y:S01]  /*0a80*/  LOP3.LUT R10, R10, 0xe0, R17, 0xf8, !PT ;  /* 0x000000e00a0a7812 */ /* 0x000fe200078ef811 */
[--C-:B------:R-:W-:Y:S01]  /*0a90*/  @!P3 IMAD.IADD R8, R8, 0x1, -R15.reuse ;  /* 0x000000010808b824 */ /* 0x100fe200078e0a0f */
[C---:B------:R-:W-:Y:S01]  /*0aa0*/  ISETP.GT.U32.AND P1, PT, R14.reuse, R5, PT ;  /* 0x000000050e00720c */ /* 0x040fe20003f24070 */
[----:B------:R-:W-:Y:S01]  /*0ab0*/  @!P4 IMAD.IADD R9, R9, 0x1, -R15 ;  /* 0x000000010909c824 */ /* 0x000fe200078e0a0f */
[----:B------:R-:W-:Y:S01]  /*0ac0*/  ISETP.GT.U32.AND P0, PT, R14, R4, PT ;  /* 0x000000040e00720c */ /* 0x000fe20003f04070 */
[----:B------:R-:W-:Y:S01]  /*0ad0*/  IMAD R12, R2, 0x40, R13 ;  /* 0x00000040020c7824 */ /* 0x000fe200078e020d */
[C---:B------:R-:W-:Y:S01]  /*0ae0*/  ISETP.GT.U32.AND P4, PT, R15.reuse, R8, PT ;  /* 0x000000080f00720c */ /* 0x040fe20003f84070 */
[----:B------:R-:W-:Y:S01]  /*0af0*/  IMAD.MOV.U32 R13, RZ, RZ, c[0x0][0x188] ;  /* 0x00006200ff0d7624 */ /* 0x000fe200078e00ff */
[----:B------:R-:W-:-:S02]  /*0b00*/  ISETP.GT.U32.AND P5, PT, R15, R9, PT ;  /* 0x000000090f00720c */ /* 0x000fc40003fa4070 */
[----:B------:R-:W-:Y:S01]  /*0b10*/  ISETP.GE.AND P3, PT, R7, RZ, PT ;  /* 0x000000ff0700720c */ /* 0x000fe20003f66270 */
[C---:B------:R-:W-:Y:S01]  /*0b20*/  IMAD R217, R13.reuse, 0x1f, RZ ;  /* 0x0000001f0dd97824 */ /* 0x040fe200078e02ff */
[----:B------:R-:W-:Y:S01]  /*0b30*/  LOP3.LUT R7, RZ, c[0x0][0x178], RZ, 0x33, !PT ;  /* 0x00005e00ff077a12 */ /* 0x000fe200078e33ff */
[----:B------:R-:W-:Y:S01]  /*0b40*/  IMAD R209, R13, 0x1e, RZ ;  /* 0x0000001e0dd17824 */ /* 0x000fe200078e02ff */
[----:B------:R-:W-:Y:S01]  /*0b50*/  LOP3.LUT R11, R11, R10, RZ, 0x3c, !PT ;  /* 0x0000000a0b0b7212 */ /* 0x000fe200078e3cff */
[--C-:B------:R-:W-:Y:S01]  /*0b60*/  @!P1 IMAD.IADD R5, R5, 0x1, -R14.reuse ;  /* 0x0000000105059824 */ /* 0x100fe200078e0a0e */
[----:B------:R-:W-:Y:S01]  /*0b70*/  ISETP.GE.AND P1, PT, R229, RZ, PT ;  /* 0x000000ffe500720c */ /* 0x000fe20003f26270 */
[----:B------:R-:W-:Y:S01]  /*0b80*/  @!P0 IMAD.IADD R4, R4, 0x1, -R14 ;  /* 0x0000000104048824 */ /* 0x000fe200078e0a0e */
[----:B------:R-:W-:Y:S01]  /*0b90*/  ISETP.GE.AND P0, PT, R226, RZ, PT ;  /* 0x000000ffe200720c */ /* 0x000fe20003f06270 */
[--C-:B------:R-:W-:Y:S01]  /*0ba0*/  @!P4 IMAD.IADD R8, R8, 0x1, -R15.reuse ;  /* 0x000000010808c824 */ /* 0x100fe200078e0a0f */
[----:B------:R-:W-:Y:S01]  /*0bb0*/  ISETP.NE.AND P4, PT, RZ, c[0x0][0x17c], PT ;  /* 0x00005f00ff007a0c */ /* 0x000fe20003f85270 */
[----:B------:R-:W-:Y:S01]  /*0bc0*/  @!P5 IMAD.IADD R9, R9, 0x1, -R15 ;  /* 0x000000010909d824 */ /* 0x000fe200078e0a0f */
[----:B------:R-:W-:Y:S01]  /*0bd0*/  ISETP.NE.AND P5, PT, RZ, c[0x0][0x178], PT ;  /* 0x00005e00ff007a0c */ /* 0x000fe20003fa5270 */
[----:B------:R-:W-:Y:S01]  /*0be0*/  @!P3 IMAD.MOV R4, RZ, RZ, -R4 ;  /* 0x000000ffff04b224 */ /* 0x000fe200078e0a04 */
[----:B------:R-:W-:Y:S01]  /*0bf0*/  LOP3.LUT R2, R237, 0x2000, RZ, 0xc0, !PT ;  /* 0x00002000ed027812 */ /* 0x000fe200078ec0ff */
[----:B------:R-:W-:Y:S01]  /*0c00*/  @!P2 IMAD.MOV R5, RZ, RZ, -R5 ;  /* 0x000000ffff05a224 */ /* 0x000fe200078e0a05 */
[----:B------:R-:W-:Y:S01]  /*0c10*/  LOP3.LUT R231, R12, 0x30, R231, 0x78, !PT ;  /* 0x000000300ce77812 */ /* 0x000fe200078e78e7 */
[----:B------:R-:W-:Y:S01]  /*0c20*/  IMAD R31, R13, 0x1d, RZ ;  /* 0x0000001d0d1f7824 */ /* 0x000fe200078e02ff */
[C---:B------:R-:W-:Y:S01]  /*0c30*/  SEL R235, R3.reuse, R4, !P4 ;  /* 0x0000000403eb7207 */ /* 0x040fe20006000000 */
[----:B------:R-:W-:Y:S01]  /*0c40*/  @!P1 IMAD.MOV R8, RZ, RZ, -R8 ;  /* 0x000000ffff089224 */ /* 0x000fe200078e0a08 */
[----:B------:R-:W-:Y:S01]  /*0c50*/  SEL R233, R3, R5, !P4 ;  /* 0x0000000503e97207 */ /* 0x000fe20006000000 */
[----:B------:R-:W-:Y:S01]  /*0c60*/  @!P0 IMAD.MOV R9, RZ, RZ, -R9 ;  /* 0x000000ffff098224 */ /* 0x000fe200078e0a09 */
[----:B------:R-:W-:Y:S01]  /*0c70*/  SHF.R.U32.HI R4, RZ, 0x2, R17 ;  /* 0x00000002ff047819 */ /* 0x000fe20000011611 */
[----:B------:R-:W-:Y:S01]  /*0c80*/  IMAD.SHL.U32 R3, R18, 0x2, RZ ;  /* 0x0000000212037824 */ /* 0x000fe200078e00ff */
[----:B------:R-:W-:Y:S01]  /*0c90*/  SEL R8, R7, R8, !P5 ;  /* 0x0000000807087207 */ /* 0x000fe20006800000 */
[----:B------:R-:W-:Y:S01]  /*0ca0*/  IMAD R35, R13, 0x1c, RZ ;  /* 0x0000001c0d237824 */ /* 0x000fe200078e02ff */
[----:B------:R-:W-:Y:S01]  /*0cb0*/  SEL R7, R7, R9, !P5 ;  /* 0x0000000907077207 */ /* 0x000fe20006800000 */
[----:B------:R-:W-:Y:S01]  /*0cc0*/  IMAD R39, R13, 0x1b, RZ ;  /* 0x0000001b0d277824 */ /* 0x000fe200078e02ff */
[----:B------:R-:W-:Y:S01]  /*0cd0*/  LEA R225, P0, R224, c[0x0][0x168], 0x1 ;  /* 0x00005a00e0e17a11 */ /* 0x000fe200078008ff */
[----:B------:R-:W-:Y:S01]  /*0ce0*/  IMAD R8, R8, c[0x0][0x184], RZ ;  /* 0x0000610008087a24 */ /* 0x000fe200078e02ff */
[----:B------:R-:W-:Y:S01]  /*0cf0*/  LOP3.LUT R251, R3, 0x30, R4, 0x78, !PT ;  /* 0x0000003003fb7812 */ /* 0x000fe200078e7804 */
[----:B------:R-:W-:Y:S01]  /*0d00*/  IMAD R7, R7, c[0x0][0x184], RZ ;  /* 0x0000610007077a24 */ /* 0x000fe200078e02ff */
[C---:B------:R-:W-:Y:S01]  /*0d10*/  LOP3.LUT R250, R3.reuse, 0x10, RZ, 0x3c, !PT ;  /* 0x0000001003fa7812 */ /* 0x040fe200078e3cff */
[----:B------:R-:W-:Y:S01]  /*0d20*/  IMAD.WIDE R22, R8, 0x2, RZ ;  /* 0x0000000208167825 */ /* 0x000fe200078e02ff */
[----:B------:R-:W-:-:S02]  /*0d30*/  LOP3.LUT R249, R3, 0x20, RZ, 0x3c, !PT ;  /* 0x0000002003f97812 */ /* 0x000fc400078e3cff */
[----:B------:R-:W-:Y:S01]  /*0d40*/  LOP3.LUT R247, R3, 0x30, RZ, 0x3c, !PT ;  /* 0x0000003003f77812 */ /* 0x000fe200078e3cff */
[----:B------:R-:W-:Y:S01]  /*0d50*/  IMAD.WIDE R24, R7, 0x2, RZ ;  /* 0x0000000207187825 */ /* 0x000fe200078e02ff */
[C---:B------:R-:W-:Y:S02]  /*0d60*/  LOP3.LUT R245, R3.reuse, 0x40, RZ, 0x3c, !PT ;  /* 0x0000004003f57812 */ /* 0x040fe400078e3cff */
[----:B------:R-:W-:Y:S01]  /*0d70*/  LOP3.LUT R243, R3, 0x50, RZ, 0x3c, !PT ;  /* 0x0000005003f37812 */ /* 0x000fe200078e3cff */
[----:B------:R-:W-:Y:S01]  /*0d80*/  IMAD R43, R13, 0x1a, RZ ;  /* 0x0000001a0d2b7824 */ /* 0x000fe200078e02ff */
[----:B------:R-:W-:Y:S01]  /*0d90*/  LOP3.LUT R241, R3, 0x60, RZ, 0x3c, !PT ;  /* 0x0000006003f17812 */ /* 0x000fe200078e3cff */
[----:B------:R-:W-:Y:S01]  /*0da0*/  IMAD R47, R13, 0x19, RZ ;  /* 0x000000190d2f7824 */ /* 0x000fe200078e02ff */
[----:B------:R-:W-:Y:S01]  /*0db0*/  LOP3.LUT R239, R3, 0x70, RZ, 0x3c, !PT ;  /* 0x0000007003ef7812 */ /* 0x000fe200078e3cff */
[C---:B------:R-:W-:Y:S01]  /*0dc0*/  IMAD R51, R13.reuse, 0x18, RZ ;  /* 0x000000180d337824 */ /* 0x040fe200078e02ff */
[----:B------:R-:W-:Y:S01]  /*0dd0*/  SHF.R.S32.HI R223, RZ, 0x5, R6 ;  /* 0x00000005ffdf7819 */ /* 0x000fe20000011406 */
[C---:B------:R-:W-:Y:S01]  /*0de0*/  IMAD R55, R13.reuse, 0x17, RZ ;  /* 0x000000170d377824 */ /* 0x040fe200078e02ff */
[----:B------:R-:W-:Y:S01]  /*0df0*/  LEA.HI.X.SX32 R224, R224, c[0x0][0x16c], 0x1, P0 ;  /* 0x00005b00e0e07a11 */ /* 0x000fe200000f0eff */
[----:B------:R-:W-:-:S02]  /*0e00*/  IMAD R59, R13, 0x16, RZ ;  /* 0x000000160d3b7824 */ /* 0x000fc400078e02ff */
[C---:B------:R-:W-:Y:S02]  /*0e10*/  IMAD R63, R13.reuse, 0x15, RZ ;  /* 0x000000150d3f7824 */ /* 0x040fe400078e02ff */
[C---:B------:R-:W-:Y:S02]  /*0e20*/  IMAD R67, R13.reuse, 0x14, RZ ;  /* 0x000000140d437824 */ /* 0x040fe400078e02ff */
[C---:B------:R-:W-:Y:S02]  /*0e30*/  IMAD R71, R13.reuse, 0x13, RZ ;  /* 0x000000130d477824 */ /* 0x040fe400078e02ff */
[C---:B------:R-:W-:Y:S02]  /*0e40*/  IMAD R75, R13.reuse, 0x12, RZ ;  /* 0x000000120d4b7824 */ /* 0x040fe400078e02ff */
[C---:B------:R-:W-:Y:S02]  /*0e50*/  IMAD R79, R13.reuse, 0x11, RZ ;  /* 0x000000110d4f7824 */ /* 0x040fe400078e02ff */
[----:B------:R-:W-:-:S02]  /*0e60*/  IMAD.SHL.U32 R83, R13, 0x10, RZ ;  /* 0x000000100d537824 */ /* 0x000fc400078e00ff */
[C---:B------:R-:W-:Y:S02]  /*0e70*/  IMAD R87, R13.reuse, 0xf, RZ ;  /* 0x0000000f0d577824 */ /* 0x040fe400078e02ff */
[C---:B------:R-:W-:Y:S02]  /*0e80*/  IMAD R147, R13.reuse, 0xe, RZ ;  /* 0x0000000e0d937824 */ /* 0x040fe400078e02ff */
[C---:B------:R-:W-:Y:S02]  /*0e90*/  IMAD R159, R13.reuse, 0xd, RZ ;  /* 0x0000000d0d9f7824 */ /* 0x040fe400078e02ff */
[C---:B------:R-:W-:Y:S02]  /*0ea0*/  IMAD R163, R13.reuse, 0xc, RZ ;  /* 0x0000000c0da37824 */ /* 0x040fe400078e02ff */
[C---:B------:R-:W-:Y:S02]  /*0eb0*/  IMAD R167, R13.reuse, 0xb, RZ ;  /* 0x0000000b0da77824 */ /* 0x040fe400078e02ff */
[----:B------:R-:W-:-:S02]  /*0ec0*/  IMAD R171, R13, 0xa, RZ ;  /* 0x0000000a0dab7824 */ /* 0x000fc400078e02ff */
[C---:B------:R-:W-:Y:S02]  /*0ed0*/  IMAD R175, R13.reuse, 0x9, RZ ;  /* 0x000000090daf7824 */ /* 0x040fe400078e02ff */
[C---:B------:R-:W-:Y:S02]  /*0ee0*/  IMAD.SHL.U32 R179, R13.reuse, 0x8, RZ ;  /* 0x000000080db37824 */ /* 0x040fe400078e00ff */
[C---:B------:R-:W-:Y:S02]  /*0ef0*/  IMAD R183, R13.reuse, 0x7, RZ ;  /* 0x000000070db77824 */ /* 0x040fe400078e02ff */
[C---:B------:R-:W-:Y:S02]  /*0f00*/  IMAD R187, R13.reuse, 0x6, RZ ;  /* 0x000000060dbb7824 */ /* 0x040fe400078e02ff */
[C---:B------:R-:W-:Y:S02]  /*0f10*/  IMAD R191, R13.reuse, 0x5, RZ ;  /* 0x000000050dbf7824 */ /* 0x040fe400078e02ff */
[----:B------:R-:W-:-:S02]  /*0f20*/  IMAD.SHL.U32 R195, R13, 0x4, RZ ;  /* 0x000000040dc37824 */ /* 0x000fc400078e00ff */
[C---:B------:R-:W-:Y:S02]  /*0f30*/  IMAD R19, R13.reuse, 0x3, RZ ;  /* 0x000000030d137824 */ /* 0x040fe400078e02ff */
[----:B------:R-:W-:Y:S02]  /*0f40*/  IMAD.SHL.U32 R15, R13, 0x2, RZ ;  /* 0x000000020d0f7824 */ /* 0x000fe400078e00ff */
[----:B------:R-:W-:-:S04]  /*0f50*/  IMAD.WIDE R220, R217, 0x2, R22 ;  /* 0x00000002d9dc7825 */ /* 0x000fc800078e0216 */
        /* <DEDUP_REMOVED lines=30> */
[----:B------:R-:W-:Y:S02]  /*1140*/  IMAD.IADD R2, R2, 0x1, R11 ;  /* 0x0000000102027824 */ /* 0x000fe400078e020b */
[----:B------:R-:W-:Y:S02]  /*1150*/  IMAD R235, R235, c[0x0][0x190], RZ ;  /* 0x00006400ebeb7a24 */ /* 0x000fe400078e02ff */
[----:B------:R-:W-:Y:S02]  /*1160*/  IMAD R233, R233, c[0x0][0x190], RZ ;  /* 0x00006400e9e97a24 */ /* 0x000fe400078e02ff */
        /* <DEDUP_REMOVED lines=31> */
.L_x_3:
[----:B------:R-:W-:Y:S02]  /*1360*/  ISETP.GT.AND P2, PT, R0, RZ, PT ;  /* 0x000000ff0000720c */ /* 0x000fe40003f44270 */
[-C--:B------:R-:W-:Y:S02]  /*1370*/  IADD3 R8, P1, R24, R26.reuse, RZ ;  /* 0x0000001a18087210 */ /* 0x080fe40007f3e0ff */
[----:B------:R-:W-:Y:S02]  /*1380*/  IADD3 R10, P0, R22, R26, RZ ;  /* 0x0000001a160a7210 */ /* 0x000fe40007f1e0ff */
[----:B------:R-:W-:Y:S01]  /*1390*/  PRMT R4, RZ, 0x7610, R4 ;  /* 0x00007610ff047816 */ /* 0x000fe20000000004 */
[--C-:B------:R-:W-:Y:S01]  /*13a0*/  IMAD.X R9, R25, 0x1, R27.reuse, P1 ;  /* 0x0000000119097824 */ /* 0x100fe200008e061b */
[----:B------:R-:W-:Y:S01]  /*13b0*/  ISETP.GT.AND P3, PT, R0, 0x1, PT ;  /* 0x000000010000780c */ /* 0x000fe20003f64270 */
[----:B------:R-:W-:Y:S01]  /*13c0*/  IMAD.X R11, R23, 0x1, R27, P0 ;  /* 0x00000001170b7824 */ /* 0x000fe200000e061b */
[----:B------:R-:W-:-:S02]  /*13d0*/  PRMT R5, RZ, 0x7610, R5 ;  /* 0x00007610ff057816 */ /* 0x000fc40000000005 */
[-C--:B------:R-:W-:Y:S01]  /*13e0*/  IADD3 R120, P1, R12, R26.reuse, RZ ;  /* 0x0000001a0c787210 */ /* 0x080fe20007f3e0ff */
[----:B------:R0:W2:Y:S01]  /*13f0*/  @P2 LDG.E.U16 R4, [R8.64] ;  /* 0x0000000408042981 */ /* 0x0000a2000c1e1500 */
[-C--:B------:R-:W-:Y:S02]  /*1400*/  IADD3 R122, P0, R20, R26.reuse, RZ ;  /* 0x0000001a147a7210 */ /* 0x080fe40007f1e0ff */
[----:B------:R-:W-:Y:S01]  /*1410*/  PRMT R6, RZ, 0x7610, R6 ;  /* 0x00007610ff067816 */ /* 0x000fe20000000006 */
[----:B------:R1:W3:Y:S01]  /*1420*/  @P2 LDG.E.U16 R5, [R10.64] ;  /* 0x000000040a052981 */ /* 0x0002e2000c1e1500 */
[----:B------:R-:W-:Y:S01]  /*1430*/  ISETP.GT.AND P2, PT, R0, 0x2, PT ;  /* 0x000000020000780c */ /* 0x000fe20003f44270 */
[----:B------:R-:W-:Y:S01]  /*1440*/  IMAD.X R121, R13, 0x1, R27, P1 ;  /* 0x000000010d797824 */ /* 0x000fe200008e061b */
[----:B------:R-:W-:Y:S01]  /*1450*/  PRMT R7, RZ, 0x7610, R7 ;  /* 0x00007610ff077816 */ /* 0x000fe20000000007 */
[----:B------:R-:W-:Y:S01]  /*1460*/  IMAD.X R123, R21, 0x1, R27, P0 ;  /* 0x00000001157b7824 */ /* 0x000fe200000e061b */
[----:B------:R-:W-:-:S02]  /*1470*/  IADD3 R124, P1, R14, R26, RZ ;  /* 0x0000001a0e7c7210 */ /* 0x000fc40007f3e0ff */
[-C--:B------:R-:W-:Y:S01]  /*1480*/  IADD3 R126, P0, R16, R26.reuse, RZ ;  /* 0x0000001a107e7210 */ /* 0x080fe20007f1e0ff */
[----:B------:R4:W5:Y:S01]  /*1490*/  @P3 LDG.E.U16 R6, [R120.64] ;  /* 0x0000000478063981 */ /* 0x000962000c1e1500 */
[----:B0-----:R-:W-:Y:S01]  /*14a0*/  PRMT R8, RZ, 0x7610, R8 ;  /* 0x00007610ff087816 */ /* 0x001fe20000000008 */
[----:B------:R-:W-:Y:S01]  /*14b0*/  IMAD.X R125, R15, 0x1, R27, P1 ;  /* 0x000000010f7d7824 */ /* 0x000fe200008e061b */
[----:B------:R-:W-:Y:S01]  /*14c0*/  PRMT R9, RZ, 0x7610, R9 ;  /* 0x00007610ff097816 */ /* 0x000fe20000000009 */
[----:B------:R0:W2:Y:S01]  /*14d0*/  @P3 LDG.E.U16 R7, [R122.64] ;  /* 0x000000047a073981 */ /* 0x0000a2000c1e1500 */
[----:B------:R-:W-:Y:S01]  /*14e0*/  ISETP.GT.AND P3, PT, R0, 0x3, PT ;  /* 0x000000030000780c */ /* 0x000fe20003f64270 */
[----:B------:R-:W-:Y:S01]  /*14f0*/  IMAD.X R127, R17, 0x1, R27, P0 ;  /* 0x00000001117f7824 */ /* 0x000fe200000e061b */
[-C--:B------:R-:W-:Y:S01]  /*1500*/  IADD3 R128, P1, R18, R26.reuse, RZ ;  /* 0x0000001a12807210 */ /* 0x080fe20007f3e0ff */
[----:B------:R0:W2:Y:S01]  /*1510*/  @P2 LDG.E.U16 R8, [R124.64] ;  /* 0x000000047c082981 */ /* 0x0000a2000c1e1500 */
[----:B------:R-:W-:-:S02]  /*1520*/  IADD3 R130, P0, R196, R26, RZ ;  /* 0x0000001ac4827210 */ /* 0x000fc40007f1e0ff */
[----:B-1----:R-:W-:Y:S01]  /*1530*/  PRMT R10, RZ, 0x7610, R10 ;  /* 0x00007610ff0a7816 */ /* 0x002fe2000000000a */
[----:B------:R1:W2:Y:S01]  /*1540*/  @P2 LDG.E.U16 R9, [R126.64] ;  /* 0x000000047e092981 */ /* 0x0002a2000c1e1500 */
[----:B------:R-:W-:Y:S01]  /*1550*/  ISETP.GT.AND P2, PT, R0, 0x4, PT ;  /* 0x000000040000780c */ /* 0x000fe20003f44270 */
[----:B------:R-:W-:Y:S01]  /*1560*/  IMAD.X R129, R19, 0x1, R27, P1 ;  /* 0x0000000113817824 */ /* 0x000fe200008e061b */
[----:B------:R-:W-:Y:S01]  /*1570*/  PRMT R11, RZ, 0x7610, R11 ;  /* 0x00007610ff0b7816 */ /* 0x000fe2000000000b */
[--C-:B------:R-:W-:Y:S01]  /*1580*/  IMAD.X R131, R197, 0x1, R27.reuse, P0 ;  /* 0x00000001c5837824 */ /* 0x100fe200000e061b */
[-C--:B------:R-:W-:Y:S02]  /*1590*/  IADD3 R132, P1, R194, R26.reuse, RZ ;  /* 0x0000001ac2847210 */ /* 0x080fe40007f3e0ff */
[-C--:B0-----:R-:W-:Y:S01]  /*15a0*/  IADD3 R124, P0, R192, R26.reuse, RZ ;  /* 0x0000001ac07c7210 */ /* 0x081fe20007f1e0ff */
[----:B------:R0:W2:Y:S01]  /*15b0*/  @P3 LDG.E.U16 R10, [R128.64] ;  /* 0x00000004800a3981 */ /* 0x0000a2000c1e1500 */
[----:B----4-:R-:W-:Y:S01]  /*15c0*/  PRMT R120, RZ, 0x7610, R120 ;  /* 0x00007610ff787816 */ /* 0x010fe20000000078 */
[----:B------:R-:W-:Y:S01]  /*15d0*/  IMAD.X R133, R195, 0x1, R27, P1 ;  /* 0x00000001c3857824 */ /* 0x000fe200008e061b */
[----:B------:R-:W-:Y:S01]  /*15e0*/  PRMT R121, RZ, 0x7610, R121 ;  /* 0x00007610ff797816 */ /* 0x000fe20000000079 */
[----:B------:R4:W2:Y:S01]  /*15f0*/  @P3 LDG.E.U16 R11, [R130.64] ;  /* 0x00000004820b3981 */ /* 0x0008a2000c1e1500 */
[----:B------:R-:W-:Y:S01]  /*1600*/  ISETP.GT.AND P3, PT, R0, 0x5, PT ;  /* 0x000000050000780c */ /* 0x000fe20003f64270 */
[----:B------:R-:W-:Y:S01]  /*1610*/  IMAD.X R125, R193, 0x1, R27, P0 ;  /* 0x00000001c17d7824 */ /* 0x000fe200000e061b */
[-C--:B-1----:R-:W-:Y:S01]  /*1620*/  IADD3 R126, P1, R190, R26.reuse, RZ ;  /* 0x0000001abe7e7210 */ /* 0x082fe20007f3e0ff */
[----:B------:R1:W2:Y:S01]  /*1630*/  @P2 LDG.E.U16 R120, [R132.64] ;  /* 0x0000000484782981 */ /* 0x0002a2000c1e1500 */
[----:B------:R-:W-:-:S02]  /*1640*/  IADD3 R134, P0, R188, R26, RZ ;  /* 0x0000001abc867210 */ /* 0x000fc40007f1e0ff */
[----:B------:R-:W-:Y:S01]  /*1650*/  PRMT R122, RZ, 0x7610, R122 ;  /* 0x00007610ff7a7816 */ /* 0x000fe2000000007a */
[----:B------:R0:W2:Y:S01]  /*1660*/  @P2 LDG.E.U16 R121, [R124.64] ;  /* 0x000000047c792981 */ /* 0x0000a2000c1e1500 */
[----:B------:R-:W-:Y:S01]  /*1670*/  ISETP.GT.AND P2, PT, R0, 0x6, PT ;  /* 0x000000060000780c */ /* 0x000fe20003f44270 */
[----:B------:R-:W-:Y:S01]  /*1680*/  IMAD.X R127, R191, 0x1, R27, P1 ;  /* 0x00000001bf7f7824 */ /* 0x000fe200008e061b */
[----:B------:R-:W-:Y:S01]  /*1690*/  PRMT R123, RZ, 0x7610, R123 ;  /* 0x00007610ff7b7816 */ /* 0x000fe2000000007b */
[----:B------:R-:W-:Y:S01]  /*16a0*/  IMAD.X R135, R189, 0x1, R27, P0 ;  /* 0x00000001bd877824 */ /* 0x000fe200000e061b */
[-C--:B------:R-:W-:Y:S02]  /*16b0*/  IADD3 R136, P1, R186, R26.reuse, RZ ;  /* 0x0000001aba887210 */ /* 0x080fe40007f3e0ff */
[----:B------:R-:W-:Y:S01]  /*16c0*/  IADD3 R138, P0, R184, R26, RZ ;  /* 0x0000001ab88a7210 */ /* 0x000fe20007f1e0ff */
[----:B------:R1:W2:Y:S01]  /*16d0*/  @P3 LDG.E.U16 R122, [R126.64] ;  /* 0x000000047e7a3981 */ /* 0x0002a2000c1e1500 */
[----:B0-----:R-:W-:-:S03]  /*16e0*/  PRMT R124, RZ, 0x7610, R124 ;  /* 0x00007610ff7c7816 */ /* 0x001fc6000000007c */
[----:B------:R0:W2:Y:S01]  /*16f0*/  @P3 LDG.E.U16 R123, [R134.64] ;  /* 0x00000004867b3981 */ /* 0x0000a2000c1e1500 */
[----:B------:R-:W-:Y:S01]  /*1700*/  ISETP.GT.AND P3, PT, R0, 0x7, PT ;  /* 0x000000070000780c */ /* 0x000fe20003f64270 */
[----:B------:R-:W-:Y:S01]  /*1710*/  IMAD.X R137, R187, 0x1, R27, P1 ;  /* 0x00000001bb897824 */ /* 0x000fe200008e061b */
[----:B------:R-:W-:Y:S01]  /*1720*/  PRMT R125, RZ, 0x7610, R125 ;  /* 0x00007610ff7d7816 */ /* 0x000fe2000000007d */
[--C-:B------:R-:W-:Y:S01]  /*1730*/  IMAD.X R139, R185, 0x1, R27.reuse, P0 ;  /* 0x00000001b98b7824 */ /* 0x100fe200000e061b */
[-C--:B----4-:R-:W-:Y:S02]  /*1740*/  IADD3 R130, P1, R182, R26.reuse, RZ ;  /* 0x0000001ab6827210 */ /* 0x090fe40007f3e0ff */
[-C--:B------:R-:W-:Y:S01]  /*1750*/  IADD3 R128, P0, R180, R26.reuse, RZ ;  /* 0x0000001ab4807210 */ /* 0x080fe20007f1e0ff */
[----:B------:R4:W2:Y:S01]  /*1760*/  @P2 LDG.E.U16 R124, [R136.64] ;  /* 0x00000004887c2981 */ /* 0x0008a2000c1e1500 */
[----:B-1----:R-:W-:Y:S01]  /*1770*/  PRMT R126, RZ, 0x7610, R126 ;  /* 0x00007610ff7e7816 */ /* 0x002fe2000000007e */
[----:B------:R-:W-:Y:S01]  /*1780*/  IMAD.X R131, R183, 0x1, R27, P1 ;  /* 0x00000001b7837824 */ /* 0x000fe200008e061b */
[----:B------:R-:W-:Y:S01]  /*1790*/  PRMT R127, RZ, 0x7610, R127 ;  /* 0x00007610ff7f7816 */ /* 0x000fe2000000007f */
[----:B------:R1:W2:Y:S01]  /*17a0*/  @P2 LDG.E.U16 R125, [R138.64] ;  /* 0x000000048a7d2981 */ /* 0x0002a2000c1e1500 */
[----:B------:R-:W-:Y:S01]  /*17b0*/  ISETP.GT.AND P2, PT, R0, 0x8, PT ;  /* 0x000000080000780c */ /* 0x000fe20003f44270 */
[--C-:B------:R-:W-:Y:S01]  /*17c0*/  IMAD.X R129, R181, 0x1, R27.reuse, P0 ;  /* 0x00000001b5817824 */ /* 0x100fe200000e061b */
[----:B------:R-:W-:Y:S01]  /*17d0*/  IADD3 R132, P1, R178, R26, RZ ;  /* 0x0000001ab2847210 */ /* 0x000fe20007f3e0ff */
[----:B------:R0:W2:Y:S04]  /*17e0*/  @P3 LDG.E.U16 R126, [R130.64] ;  /* 0x00000004827e3981 */ /* 0x0000a8000c1e1500 */
[----:B------:R1:W2:Y:S01]  /*17f0*/  @P3 LDG.E.U16 R127, [R128.64] ;  /* 0x00000004807f3981 */ /* 0x0002a2000c1e1500 */
[----:B------:R-:W-:Y:S01]  /*1800*/  IMAD.X R133, R179, 0x1, R27, P1 ;  /* 0x00000001b3857824 */ /* 0x000fe200008e061b */
[----:B------:R-:W-:-:S02]  /*1810*/  ISETP.GT.AND P3, PT, R0, 0x9, PT ;  /* 0x000000090000780c */ /* 0x000fc40003f64270 */
[----:B0-----:R-:W-:Y:S02]  /*1820*/  IADD3 R130, P0, R176, R26, RZ ;  /* 0x0000001ab0827210 */ /* 0x001fe40007f1e0ff */
[----:B-1----:R-:W-:-:S03]  /*1830*/  PRMT R128, RZ, 0x7610, R128 ;  /* 0x00007610ff807816 */ /* 0x002fc60000000080 */
[----:B------:R-:W-:Y:S01]  /*1840*/  IMAD.X R131, R177, 0x1, R27, P0 ;  /* 0x00000001b1837824 */ /* 0x000fe200000e061b */
[----:B------:R-:W-:Y:S02]  /*1850*/  PRMT R129, RZ, 0x7610, R129 ;  /* 0x00007610ff817816 */ /* 0x000fe40000000081 */
[-C--:B------:R-:W-:Y:S01]  /*1860*/  IADD3 R134, P1, R174, R26.reuse, RZ ;  /* 0x0000001aae867210 */ /* 0x080fe20007f3e0ff */
[----:B------:R0:W2:Y:S04]  /*1870*/  @P2 LDG.E.U16 R128, [R132.64] ;  /* 0x0000000484802981 */ /* 0x0000a8000c1e1500 */
[----:B------:R1:W2:Y:S01]  /*1880*/  @P2 LDG.E.U16 R129, [R130.64] ;  /* 0x0000000482812981 */ /* 0x0002a2000c1e1500 */
[----:B------:R-:W-:Y:S01]  /*1890*/  ISETP.GT.AND P2, PT, R0, 0xa, PT ;  /* 0x0000000a0000780c */ /* 0x000fe20003f44270 */
[----:B------:R-:W-:Y:S01]  /*18a0*/  IMAD.X R135, R175, 0x1, R27, P1 ;  /* 0x00000001af877824 */ /* 0x000fe200008e061b */
[----:B0-----:R-:W-:-:S02]  /*18b0*/  IADD3 R132, P0, R172, R26, RZ ;  /* 0x0000001aac847210 */ /* 0x001fc40007f1e0ff */
[----:B-1----:R-:W-:-:S03]  /*18c0*/  PRMT R130, RZ, 0x7610, R130 ;  /* 0x00007610ff827816 */ /* 0x002fc60000000082 */
[----:B------:R-:W-:Y:S01]  /*18d0*/  IMAD.X R133, R173, 0x1, R27, P0 ;  /* 0x00000001ad857824 */ /* 0x000fe200000e061b */
[----:B------:R-:W-:Y:S02]  /*18e0*/  PRMT R131, RZ, 0x7610, R131 ;  /* 0x00007610ff837816 */ /* 0x000fe40000000083 */
[----:B----4-:R-:W-:Y:S01]  /*18f0*/  IADD3 R136, P1, R170, R26, RZ ;  /* 0x0000001aaa887210 */ /* 0x010fe20007f3e0ff */
[----:B------:R0:W4:Y:S04]  /*1900*/  @P3 LDG.E.U16 R130, [R134.64] ;  /* 0x0000000486823981 */ /* 0x000128000c1e1500 */
        /* <DEDUP_REMOVED lines=79> */
[----:B------:R0:W2:Y:S01]  /*1e00*/  @P2 LDG.E.U16 R152, [R198.64] ;  /* 0x00000004c6982981 */ /* 0x0000a2000c1e1500 */
[----:B------:R-:W-:-:S03]  /*1e10*/  IADD3 R200, P0, R68, R26, RZ ;  /* 0x0000001a44c87210 */ /* 0x000fc60007f1e0ff */
[----:B------:R1:W2:Y:S01]  /*1e20*/  @P2 LDG.E.U16 R153, [R154.64] ;  /* 0x000000049a992981 */ /* 0x0002a2000c1e1500 */
[----:B0-----:R-:W-:Y:S02]  /*1e30*/  IADD3 R198, P1, R70, R26, RZ ;  /* 0x0000001a46c67210 */ /* 0x001fe40007f3e0ff */
[----:B-1----:R-:W-:-:S03]  /*1e40*/  PRMT R154, RZ, 0x7610, R154 ;  /* 0x00007610ff9a7816 */ /* 0x002fc6000000009a */
[--C-:B------:R-:W-:Y:S01]  /*1e50*/  IMAD.X R199, R71, 0x1, R27.reuse, P1 ;  /* 0x0000000147c77824 */ /* 0x100fe200008e061b */
[----:B------:R-:W-:Y:S01]  /*1e60*/  ISETP.GT.AND P2, PT, R0, 0x14, PT ;  /* 0x000000140000780c */ /* 0x000fe20003f44270 */
[----:B------:R-:W-:Y:S01]  /*1e70*/  IMAD.X R201, R69, 0x1, R27, P0 ;  /* 0x0000000145c97824 */ /* 0x000fe200000e061b */
[----:B------:R-:W-:Y:S02]  /*1e80*/  PRMT R155, RZ, 0x7610, R155 ;  /* 0x00007610ff9b7816 */ /* 0x000fe4000000009b */
[----:B------:R0:W2:Y:S04]  /*1e90*/  @P3 LDG.E.U16 R154, [R198.64] ;  /* 0x00000004c69a3981 */ /* 0x0000a8000c1e1500 */
[----:B------:R1:W2:Y:S01]  /*1ea0*/  @P3 LDG.E.U16 R155, [R200.64] ;  /* 0x00000004c89b3981 */ /* 0x0002a2000c1e1500 */
[----:B0-----:R-:W-:-:S02]  /*1eb0*/  IADD3 R198, P1, R66, R26, RZ ;  /* 0x0000001a42c67210 */ /* 0x001fc40007f3e0ff */
[----:B-1----:R-:W-:-:S03]  /*1ec0*/  PRMT R200, RZ, 0x7610, R200 ;  /* 0x00007610ffc87816 */ /* 0x002fc600000000c8 */
[----:B------:R-:W-:Y:S01]  /*1ed0*/  IMAD.X R199, R67, 0x1, R27, P1 ;  /* 0x0000000143c77824 */ /* 0x000fe200008e061b */
[----:B------:R-:W-:Y:S02]  /*1ee0*/  IADD3 R202, P0, R64, R26, RZ ;  /* 0x0000001a40ca7210 */ /* 0x000fe40007f1e0ff */
[----:B------:R-:W-:Y:S02]  /*1ef0*/  ISETP.GT.AND P3, PT, R0, 0x15, PT ;  /* 0x000000150000780c */ /* 0x000fe40003f64270 */
[----:B------:R0:W2:Y:S01]  /*1f00*/  @P2 LDG.E.U16 R200, [R198.64] ;  /* 0x00000004c6c82981 */ /* 0x0000a2000c1e1500 */
[----:B------:R-:W-:Y:S01]  /*1f10*/  PRMT R201, RZ, 0x7610, R201 ;  /* 0x00007610ffc97816 */ /* 0x000fe200000000c9 */
[----:B------:R-:W-:Y:S01]  /*1f20*/  IMAD.X R203, R65, 0x1, R27, P0 ;  /* 0x0000000141cb7824 */ /* 0x000fe200000e061b */
[----:B------:R-:W-:-:S04]  /*1f30*/  PRMT R206, RZ, 0x7610, R206 ;  /* 0x00007610ffce7816 */ /* 0x000fc800000000ce */
[----:B------:R1:W2:Y:S01]  /*1f40*/  @P2 LDG.E.U16 R201, [R202.64] ;  /* 0x00000004cac92981 */ /* 0x0002a2000c1e1500 */
[----:B0-----:R-:W-:Y:S02]  /*1f50*/  IADD3 R198, P1, R62, R26, RZ ;  /* 0x0000001a3ec67210 */ /* 0x001fe40007f3e0ff */
[----:B------:R-:W-:-:S03]  /*1f60*/  ISETP.GT.AND P2, PT, R0, 0x16, PT ;  /* 0x000000160000780c */ /* 0x000fc60003f44270 */
[----:B------:R-:W-:Y:S01]  /*1f70*/  IMAD.X R199, R63, 0x1, R27, P1 ;  /* 0x000000013fc77824 */ /* 0x000fe200008e061b */
[----:B-1----:R-:W-:Y:S02]  /*1f80*/  IADD3 R202, P0, R60, R26, RZ ;  /* 0x0000001a3cca7210 */ /* 0x002fe40007f1e0ff */
[----:B------:R-:W-:Y:S02]  /*1f90*/  PRMT R207, RZ, 0x7610, R207 ;  /* 0x00007610ffcf7816 */ /* 0x000fe400000000cf */
[----:B------:R0:W2:Y:S01]  /*1fa0*/  @P3 LDG.E.U16 R206, [R198.64] ;  /* 0x00000004c6ce3981 */ /* 0x0000a2000c1e1500 */
        /* <DEDUP_REMOVED lines=12> */
[----:B0-----:R-:W-:-:S05]  /*2070*/  IADD3 R198, P1, R54, R26, RZ ;  /* 0x0000001a36c67210 */ /* 0x001fca0007f3e0ff */
[----:B------:R-:W-:Y:S01]  /*2080*/  IMAD.X R199, R55, 0x1, R27, P1 ;  /* 0x0000000137c77824 */ /* 0x000fe200008e061b */
[----:B-1----:R-:W-:Y:S02]  /*2090*/  IADD3 R202, P0, R52, R26, RZ ;  /* 0x0000001a34ca7210 */ /* 0x002fe40007f1e0ff */
[C---:B------:R-:W-:Y:S02]  /*20a0*/  ISETP.GT.AND P4, PT, R0.reuse, 0x18, PT ;  /* 0x000000180000780c */ /* 0x040fe40003f84270 */
[----:B------:R0:W4:Y:S01]  /*20b0*/  @P3 LDG.E.U16 R214, [R198.64] ;  /* 0x00000004c6d63981 */ /* 0x000122000c1e1500 */
[----:B------:R-:W-:Y:S01]  /*20c0*/  PRMT R215, RZ, 0x7610, R215 ;  /* 0x00007610ffd77816 */ /* 0x000fe200000000d7 */
[----:B------:R-:W-:Y:S01]  /*20d0*/  IMAD.X R203, R53, 0x1, R27, P0 ;  /* 0x0000000135cb7824 */ /* 0x000fe200000e061b */
[----:B------:R-:W-:Y:S02]  /*20e0*/  ISETP.GT.AND P0, PT, R0, 0x19, PT ;  /* 0x000000190000780c */ /* 0x000fe40003f04270 */
[----:B------:R-:W-:-:S02]  /*20f0*/  PRMT R218, RZ, 0x7610, R218 ;  /* 0x00007610ffda7816 */ /* 0x000fc400000000da */
[----:B------:R1:W4:Y:S01]  /*2100*/  @P3 LDG.E.U16 R215, [R202.64] ;  /* 0x00000004cad73981 */ /* 0x000322000c1e1500 */
[----:B0-----:R-:W-:-:S05]  /*2110*/  IADD3 R198, P1, R50, R26, RZ ;  /* 0x0000001a32c67210 */ /* 0x001fca0007f3e0ff */
[--C-:B------:R-:W-:Y:S01]  /*2120*/  IMAD.X R199, R51, 0x1, R27.reuse, P1 ;  /* 0x0000000133c77824 */ /* 0x100fe200008e061b */
[-C--:B------:R-:W-:Y:S02]  /*2130*/  IADD3 R204, P1, R46, R26.reuse, RZ ;  /* 0x0000001a2ecc7210 */ /* 0x080fe40007f3e0ff */
[----:B-1----:R-:W-:Y:S02]  /*2140*/  IADD3 R202, P2, R48, R26, RZ ;  /* 0x0000001a30ca7210 */ /* 0x002fe40007f5e0ff */
[----:B------:R-:W-:Y:S01]  /*2150*/  PRMT R222, RZ, 0x7610, R222 ;  /* 0x00007610ffde7816 */ /* 0x000fe200000000de */
[----:B------:R-:W-:Y:S01]  /*2160*/  IMAD.X R205, R47, 0x1, R27, P1 ;  /* 0x000000012fcd7824 */ /* 0x000fe200008e061b */
[----:B------:R-:W-:Y:S01]  /*2170*/  PRMT R219, RZ, 0x7610, R219 ;  /* 0x00007610ffdb7816 */ /* 0x000fe200000000db */
[----:B------:R-:W-:Y:S01]  /*2180*/  IMAD.X R203, R49, 0x1, R27, P2 ;  /* 0x0000000131cb7824 */ /* 0x000fe200010e061b */
[----:B------:R0:W4:Y:S01]  /*2190*/  @P4 LDG.E.U16 R218, [R198.64] ;  /* 0x00000004c6da4981 */ /* 0x000122000c1e1500 */
[----:B------:R-:W-:-:S03]  /*21a0*/  ISETP.GT.AND P3, PT, R0, 0x1a, PT ;  /* 0x0000001a0000780c */ /* 0x000fc60003f64270 */
[----:B------:R1:W5:Y:S04]  /*21b0*/  @P0 LDG.E.U16 R222, [R204.64] ;  /* 0x00000004ccde0981 */ /* 0x000368000c1e1500 */
[----:B------:R3:W5:Y:S01]  /*21c0*/  @P4 LDG.E.U16 R219, [R202.64] ;  /* 0x00000004cadb4981 */ /* 0x000762000c1e1500 */
[----:B0-----:R-:W-:Y:S02]  /*21d0*/  IADD3 R198, P2, R44, R26, RZ ;  /* 0x0000001a2cc67210 */ /* 0x001fe40007f5e0ff */
[----:B-1----:R-:W-:-:S03]  /*21e0*/  PRMT R204, RZ, 0x7610, R204 ;  /* 0x00007610ffcc7816 */ /* 0x002fc600000000cc */
[----:B------:R-:W-:Y:S01]  /*21f0*/  IMAD.X R199, R45, 0x1, R27, P2 ;  /* 0x000000012dc77824 */ /* 0x000fe200010e061b */
[----:B---3--:R-:W-:Y:S02]  /*2200*/  IADD3 R202, P1, R42, R26, RZ ;  /* 0x0000001a2aca7210 */ /* 0x008fe40007f3e0ff */
[----:B------:R-:W-:Y:S02]  /*2210*/  PRMT R205, RZ, 0x7610, R205 ;  /* 0x00007610ffcd7816 */ /* 0x000fe400000000cd */
[----:B------:R0:W3:Y:S01]  /*2220*/  @P0 LDG.E.U16 R204, [R198.64] ;  /* 0x00000004c6cc0981 */ /* 0x0000e2000c1e1500 */
[----:B------:R-:W-:Y:S01]  /*2230*/  IMAD.X R203, R43, 0x1, R27, P1 ;  /* 0x000000012bcb7824 */ /* 0x000fe200008e061b */
[----:B------:R-:W-:-:S04]  /*2240*/  PRMT R228, RZ, 0x7610, R228 ;  /* 0x00007610ffe47816 */ /* 0x000fc800000000e4 */
[----:B------:R1:W3:Y:S01]  /*2250*/  @P3 LDG.E.U16 R205, [R202.64] ;  /* 0x00000004cacd3981 */ /* 0x0002e2000c1e1500 */
[----:B0-----:R-:W-:-:S05]  /*2260*/  IADD3 R198, P0, R40, R26, RZ ;  /* 0x0000001a28c67210 */ /* 0x001fca0007f1e0ff */
[--C-:B------:R-:W-:Y:S01]  /*2270*/  IMAD.X R199, R41, 0x1, R27.reuse, P0 ;  /* 0x0000000129c77824 */ /* 0x100fe200000e061b */
[-C--:B-1----:R-:W-:Y:S02]  /*2280*/  IADD3 R202, P0, R38, R26.reuse, RZ ;  /* 0x0000001a26ca7210 */ /* 0x082fe40007f1e0ff */
[----:B------:R-:W-:Y:S02]  /*2290*/  ISETP.GT.AND P1, PT, R0, 0x1b, PT ;  /* 0x0000001b0000780c */ /* 0x000fe40003f24270 */
[----:B------:R0:W3:Y:S01]  /*22a0*/  @P3 LDG.E.U16 R228, [R198.64] ;  /* 0x00000004c6e43981 */ /* 0x0000e2000c1e1500 */
[----:B------:R-:W-:Y:S01]  /*22b0*/  IMAD.X R203, R39, 0x1, R27, P0 ;  /* 0x0000000127cb7824 */ /* 0x000fe200000e061b */
[----:B------:R-:W-:Y:S02]  /*22c0*/  PRMT R230, RZ, 0x7610, R230 ;  /* 0x00007610ffe67816 */ /* 0x000fe400000000e6 */
[----:B------:R-:W-:Y:S02]  /*22d0*/  PRMT R232, RZ, 0x7610, R232 ;  /* 0x00007610ffe87816 */ /* 0x000fe400000000e8 */
[----:B0-----:R-:W-:-:S05]  /*22e0*/  IADD3 R198, P0, R36, R26, RZ ;  /* 0x0000001a24c67210 */ /* 0x001fca0007f1e0ff */
[----:B------:R0:W3:Y:S01]  /*22f0*/  @P1 LDG.E.U16 R230, [R202.64] ;  /* 0x00000004cae61981 */ /* 0x0000e2000c1e1500 */
[----:B------:R-:W-:-:S05]  /*2300*/  IMAD.X R199, R37, 0x1, R27, P0 ;  /* 0x0000000125c77824 */ /* 0x000fca00000e061b */
[----:B------:R1:W3:Y:S01]  /*2310*/  @P1 LDG.E.U16 R232, [R198.64] ;  /* 0x00000004c6e81981 */ /* 0x0002e2000c1e1500 */
[----:B------:R-:W-:Y:S02]  /*2320*/  ISETP.GT.AND P1, PT, R0, 0x1c, PT ;  /* 0x0000001c0000780c */ /* 0x000fe40003f24270 */
[----:B------:R-:W-:Y:S02]  /*2330*/  PRMT R234, RZ, 0x7610, R234 ;  /* 0x00007610ffea7816 */ /* 0x000fe400000000ea */
[----:B-1----:R-:W-:-:S05]  /*2340*/  IADD3 R198, P0, R34, R26, RZ ;  /* 0x0000001a22c67210 */ /* 0x002fca0007f1e0ff */
[----:B------:R-:W-:-:S05]  /*2350*/  IMAD.X R199, R35, 0x1, R27, P0 ;  /* 0x0000000123c77824 */ /* 0x000fca00000e061b */
[----:B------:R1:W3:Y:S01]  /*2360*/  @P1 LDG.E.U16 R234, [R198.64] ;  /* 0x00000004c6ea1981 */ /* 0x0002e2000c1e1500 */
[----:B------:R-:W-:Y:S02]  /*2370*/  PRMT R236, RZ, 0x7610, R236 ;  /* 0x00007610ffec7816 */ /* 0x000fe400000000ec */
[----:B-1----:R-:W-:-:S05]  /*2380*/  IADD3 R198, P0, R32, R26, RZ ;  /* 0x0000001a20c67210 */ /* 0x002fca0007f1e0ff */
        /* <DEDUP_REMOVED lines=28> */
[----:B------:R1:W3:Y:S04]  /*2550*/  @P1 LDG.E.U16 R248, [R198.64] ;  /* 0x00000004c6f81981 */ /* 0x0002e8000c1e1500 */
[----:B------:R-:W-:Y:S01]  /*2560*/  BAR.SYNC.DEFER_BLOCKING 0x0 ;  /* 0x0000000000007b1d */ /* 0x000fe20000010000 */
[----:B------:R-:W-:Y:S01]  /*2570*/  ISETP.GE.AND P2, PT, R252, R0, PT ;  /* 0x00000000fc00720c */ /* 0x000fe20003f46270 */
[----:B-1----:R-:W-:Y:S02]  /*2580*/  IMAD.MOV.U32 R198, RZ, RZ, R225 ;  /* 0x000000ffffc67224 */ /* 0x002fe400078e00e1 */
[--C-:B------:R-:W-:Y:S01]  /*2590*/  IMAD.MOV.U32 R199, RZ, RZ, R224.reuse ;  /* 0x000000ffffc77224 */ /* 0x100fe200078e00e0 */
[----:B------:R-:W-:-:S03]  /*25a0*/  PRMT R224, RZ, 0x7610, R224 ;  /* 0x00007610ffe07816 */ /* 0x000fc600000000e0 */
[----:B0-----:R-:W-:Y:S01]  /*25b0*/  IMAD.WIDE R202, R233, 0x2, R198 ;  /* 0x00000002e9ca7825 */ /* 0x001fe200078e02c6 */
[----:B------:R-:W-:-:S05]  /*25c0*/  PRMT R225, RZ, 0x7610, R225 ;  /* 0x00007610ffe17816 */ /* 0x000fca00000000e1 */
[----:B------:R0:W3:Y:S02]  /*25d0*/  @!P2 LDG.E.U16 R224, [R202.64] ;  /* 0x00000004cae0a981 */ /* 0x0000e4000c1e1500 */
[----:B0-----:R-:W-:-:S05]  /*25e0*/  IMAD.WIDE R202, R235, 0x2, R198 ;  /* 0x00000002ebca7825 */ /* 0x001fca00078e02c6 */
[----:B------:R-:W3:Y:S04]  /*25f0*/  @!P2 LDG.E.U16 R225, [R202.64] ;  /* 0x00000004cae1a981 */ /* 0x000ee8000c1e1500 */
[----:B--2---:R-:W-:Y:S04]  /*2600*/  STS.U16 [R3], R4 ;  /* 0x0000000403007388 */ /* 0x004fe80000000400 */
[----:B------:R-:W-:Y:S04]  /*2610*/  STS.U16 [R3+0x200], R5 ;  /* 0x0002000503007388 */ /* 0x000fe80000000400 */
[----:B------:R-:W-:Y:S04]  /*2620*/  STS.U16 [R3+0x2000], R128 ;  /* 0x0020008003007388 */ /* 0x000fe80000000400 */
[----:B------:R-:W-:Y:S04]  /*2630*/  STS.U16 [R3+0x2200], R129 ;  /* 0x0022008103007388 */ /* 0x000fe80000000400 */
[----:B------:R-:W-:Y:S04]  /*2640*/  STS.U16 [R3+0x4000], R148 ;  /* 0x0040009403007388 */ /* 0x000fe80000000400 */
[----:B------:R-:W-:Y:S04]  /*2650*/  STS.U16 [R3+0x4200], R149 ;  /* 0x0042009503007388 */ /* 0x000fe80000000400 */
[----:B----4-:R-:W-:Y:S04]  /*2660*/  STS.U16 [R3+0x6000], R218 ;  /* 0x006000da03007388 */ /* 0x010fe80000000400 */
[----:B-----5:R-:W-:Y:S04]  /*2670*/  STS.U16 [R3+0x6200], R219 ;  /* 0x006200db03007388 */ /* 0x020fe80000000400 */
[----:B------:R-:W-:Y:S04]  /*2680*/  STS.U16 [R250+0x400], R6 ;  /* 0x00040006fa007388 */ /* 0x000fe80000000400 */
[----:B------:R-:W-:Y:S04]  /*2690*/  STS.U16 [R250+0x600], R7 ;  /* 0x00060007fa007388 */ /* 0x000fe80000000400 */
[----:B------:R-:W-:Y:S04]  /*26a0*/  STS.U16 [R250+0x2400], R130 ;  /* 0x00240082fa007388 */ /* 0x000fe80000000400 */
[----:B------:R-:W-:Y:S04]  /*26b0*/  STS.U16 [R250+0x2600], R131 ;  /* 0x00260083fa007388 */ /* 0x000fe80000000400 */
[----:B------:R-:W-:Y:S04]  /*26c0*/  STS.U16 [R250+0x4400], R150 ;  /* 0x00440096fa007388 */ /* 0x000fe80000000400 */
[----:B------:R-:W-:Y:S04]  /*26d0*/  STS.U16 [R250+0x4600], R151 ;  /* 0x00460097fa007388 */ /* 0x000fe80000000400 */
[----:B------:R-:W-:Y:S04]  /*26e0*/  STS.U16 [R250+0x6400], R222 ;  /* 0x006400defa007388 */ /* 0x000fe80000000400 */
[----:B---3--:R-:W-:Y:S04]  /*26f0*/  STS.U16 [R250+0x6600], R204 ;  /* 0x006600ccfa007388 */ /* 0x008fe80000000400 */
[----:B------:R-:W-:Y:S04]  /*2700*/  STS.U16 [R249+0x800], R8 ;  /* 0x00080008f9007388 */ /* 0x000fe80000000400 */
        /* <DEDUP_REMOVED lines=49> */
[----:B------:R-:W-:Y:S06]  /*2a20*/  BAR.SYNC.DEFER_BLOCKING 0x0 ;  /* 0x0000000000007b1d */ /* 0x000fec0000010000 */
[----:B------:R-:W-:Y:S04]  /*2a30*/  LDSM.16.MT88.4 R152, [R2] ;  /* 0x000000000298783b */ /* 0x000fe80000004200 */
[----:B------:R-:W0:Y:S04]  /*2a40*/  LDSM.16.M88.4 R4, [R231+0x8000] ;  /* 0x00800000e704783b */ /* 0x000e280000000200 */
[----:B------:R-:W1:Y:S04]  /*2a50*/  LDSM.16.M88.4 R136, [R231+0x8200] ;  /* 0x00820000e788783b */ /* 0x000e680000000200 */
[----:B------:R-:W2:Y:S04]  /*2a60*/  LDSM.16.MT88.4 R148, [R2+0x100] ;  /* 0x000100000294783b */ /* 0x000ea80000004200 */
[----:B------:R-:W3:Y:S04]  /*2a70*/  LDSM.16.MT88.4 R140, [R2+0x200] ;  /* 0x00020000028c783b */ /* 0x000ee80000004200 */
[----:B------:R-:W4:Y:S04]  /*2a80*/  LDSM.16.MT88.4 R132, [R2+0x300] ;  /* 0x000300000284783b */ /* 0x000f280000004200 */
[----:B------:R-:W5:Y:S04]  /*2a90*/  LDSM.16.MT88.4 R128, [R2+0x4000] ;  /* 0x004000000280783b */ /* 0x000f680000004200 */
[----:B------:R-:W3:Y:S04]  /*2aa0*/  LDSM.16.MT88.4 R124, [R2+0x4100] ;  /* 0x00410000027c783b */ /* 0x000ee80000004200 */
[----:B------:R-:W3:Y:S04]  /*2ab0*/  LDSM.16.MT88.4 R120, [R2+0x4200] ;  /* 0x004200000278783b */ /* 0x000ee80000004200 */
[----:B------:R-:W3:Y:S01]  /*2ac0*/  LDSM.16.MT88.4 R8, [R2+0x4300] ;  /* 0x004300000208783b */ /* 0x000ee20000004200 */
[C---:B0-----:R-:W-:Y:S08]  /*2ad0*/  HMMA.16816.F32 R116, R152.reuse, R4, R116 ;  /* 0x000000049874723c */ /* 0x041ff00000001874 */
[----:B-1----:R-:W-:Y:S08]  /*2ae0*/  HMMA.16816.F32 R112, R152, R136, R112 ;  /* 0x000000889870723c */ /* 0x002ff00000001870 */
[C---:B--2---:R-:W-:Y:S08]  /*2af0*/  HMMA.16816.F32 R88, R148.reuse, R4, R88 ;  /* 0x000000049458723c */ /* 0x044ff00000001858 */
[----:B------:R-:W-:Y:S08]  /*2b00*/  HMMA.16816.F32 R92, R148, R136, R92 ;  /* 0x00000088945c723c */ /* 0x000ff0000000185c */
[C---:B---3--:R-:W-:Y:S08]  /*2b10*/  HMMA.16816.F32 R96, R140.reuse, R4, R96 ;  /* 0x000000048c60723c */ /* 0x048ff00000001860 */
[----:B------:R-:W-:Y:S08]  /*2b20*/  HMMA.16816.F32 R100, R140, R136, R100 ;  /* 0x000000888c64723c */ /* 0x000ff00000001864 */
[C---:B----4-:R-:W-:Y:S08]  /*2b30*/  HMMA.16816.F32 R104, R132.reuse, R4, R104 ;  /* 0x000000048468723c */ /* 0x050ff00000001868 */
[----:B------:R-:W-:Y:S01]  /*2b40*/  HMMA.16816.F32 R108, R132, R136, R108 ;  /* 0x00000088846c723c */ /* 0x000fe2000000186c */
[----:B------:R-:W-:Y:S01]  /*2b50*/  IADD3 R223, R223, -0x1, RZ ;  /* 0xffffffffdfdf7810 */ /* 0x000fe20007ffe0ff */
[----:B------:R-:W-:-:S03]  /*2b60*/  IMAD.MOV.U32 R203, RZ, RZ, c[0x0][0x18c] ;  /* 0x00006300ffcb7624 */ /* 0x000fc600078e00ff */
[----:B------:R-:W-:Y:S01]  /*2b70*/  ISETP.NE.U32.AND P0, PT, R223, RZ, PT ;  /* 0x000000ffdf00720c */ /* 0x000fe20003f05070 */
[----:B------:R-:W-:-:S04]  /*2b80*/  IMAD.SHL.U32 R203, R203, 0x20, RZ ;  /* 0x00000020cbcb7824 */ /* 0x000fc800078e00ff */
[----:B------:R-:W-:-:S04]  /*2b90*/  IMAD.WIDE R198, R203, 0x2, R198 ;  /* 0x00000002cbc67825 */ /* 0x000fc800078e02c6 */
[----:B------:R-:W-:Y:S01]  /*2ba0*/  IMAD.MOV.U32 R203, RZ, RZ, c[0x0][0x188] ;  /* 0x00006200ffcb7624 */ /* 0x000fe200078e00ff */
[----:B-----5:R-:W-:Y:S03]  /*2bb0*/  HMMA.16816.F32 R116, R128, R6, R116 ;  /* 0x000000068074723c */ /* 0x020fe60000001874 */
[----:B------:R-:W-:Y:S01]  /*2bc0*/  IMAD.SHL.U32 R203, R203, 0x20, RZ ;  /* 0x00000020cbcb7824 */ /* 0x000fe200078e00ff */
[----:B------:R-:W-:Y:S01]  /*2bd0*/  IADD3 R0, R0, -0x20, RZ ;  /* 0xffffffe000007810 */ /* 0x000fe20007ffe0ff */
[----:B------:R-:W-:-:S03]  /*2be0*/  IMAD.MOV.U32 R225, RZ, RZ, R198 ;  /* 0x000000ffffe17224 */ /* 0x000fc600078e00c6 */
[----:B------:R-:W-:Y:S01]  /*2bf0*/  HMMA.16816.F32 R112, R128, R138, R112 ;  /* 0x0000008a8070723c */ /* 0x000fe20000001870 */
[----:B------:R-:W-:Y:S02]  /*2c00*/  IMAD.MOV.U32 R224, RZ, RZ, R199 ;  /* 0x000000ffffe07224 */ /* 0x000fe400078e00c7 */
[----:B------:R-:W-:-:S05]  /*2c10*/  IMAD.WIDE R26, R203, 0x2, R26 ;  /* 0x00000002cb1a7825 */ /* 0x000fca00078e021a */
[C---:B------:R-:W-:Y:S08]  /*2c20*/  HMMA.16816.F32 R88, R124.reuse, R6, R88 ;  /* 0x000000067c58723c */ /* 0x040ff00000001858 */
[----:B------:R-:W-:Y:S08]  /*2c30*/  HMMA.16816.F32 R92, R124, R138, R92 ;  /* 0x0000008a7c5c723c */ /* 0x000ff0000000185c */
[C---:B------:R-:W-:Y:S08]  /*2c40*/  HMMA.16816.F32 R96, R120.reuse, R6, R96 ;  /* 0x000000067860723c */ /* 0x040ff00000001860 */
[----:B------:R-:W-:Y:S08]  /*2c50*/  HMMA.16816.F32 R100, R120, R138, R100 ;  /* 0x0000008a7864723c */ /* 0x000ff00000001864 */
[C---:B------:R-:W-:Y:S08]  /*2c60*/  HMMA.16816.F32 R104, R8.reuse, R6, R104 ;  /* 0x000000060868723c */ /* 0x040ff00000001868 */
[----:B------:R-:W-:Y:S01]  /*2c70*/  HMMA.16816.F32 R108, R8, R138, R108 ;  /* 0x0000008a086c723c */ /* 0x000fe2000000186c */
[----:B------:R-:W-:Y:S01]  /*2c80*/  @!P0 CALL.REL.NOINC `(.L_x_2) ;  /* 0x0000001000008944 */ /* 0x000fe20003c00000 */
[----:B------:R-:W-:Y:S06]  /*2c90*/  BRA `(.L_x_3) ;  /* 0xffffe6c000007947 */ /* 0x000fec000383ffff */
.L_x_2:
[----:B------:R-:W-:-:S06]  /*2ca0*/  NOP ;  /* 0x0000000000007918 */ /* 0x000fcc0000000000 */
[----:B------:R-:W-:-:S08]  /*2cb0*/  NOP ;  /* 0x0000000000007918 */ /* 0x000fd00000000000 */
[----:B------:R-:W-:Y:S02]  /*2cc0*/  F2FP.PACK_AB R5, R95, R94 ;  /* 0x0000005e5f05723e */ /* 0x000fe400000000ff */
[----:B------:R-:W-:-:S02]  /*2cd0*/  F2FP.PACK_AB R93, R93, R92 ;  /* 0x0000005c5d5d723e */ /* 0x000fc400000000ff */
[----:B------:R-:W-:Y:S02]  /*2ce0*/  F2FP.PACK_AB R9, R115, R114 ;  /* 0x000000727309723e */ /* 0x000fe400000000ff */
[----:B------:R-:W-:Y:S02]  /*2cf0*/  F2FP.PACK_AB R113, R113, R112 ;  /* 0x000000707171723e */ /* 0x000fe400000000ff */
[----:B------:R-:W-:Y:S02]  /*2d00*/  F2FP.PACK_AB R7, R111, R110 ;  /* 0x0000006e6f07723e */ /* 0x000fe400000000ff */
[----:B------:R-:W-:Y:S02]  /*2d10*/  F2FP.PACK_AB R6, R107, R106 ;  /* 0x0000006a6b06723e */ /* 0x000fe400000000ff */
        /* <DEDUP_REMOVED lines=10> */
.L_x_1:
[----:B------:R-:W0:Y:S01]  /*2dc0*/  S2R R13, SR_TID.X ;  /* 0x00000000000d7919 */ /* 0x000e220000002100 */
[----:B------:R-:W-:Y:S01]  /*2dd0*/  LOP3.LUT R237, R237, 0x3000, RZ, 0xc0, !PT ;  /* 0x00003000eded7812 */ /* 0x000fe200078ec0ff */
[C---:B------:R-:W-:Y:S02]  /*2de0*/  IMAD R15, R227.reuse, c[0x0][0x198], RZ ;  /* 0x00006600e30f7a24 */ /* 0x040fe400078e02ff */
[----:B------:R-:W-:Y:S01]  /*2df0*/  BAR.SYNC.DEFER_BLOCKING 0x0 ;  /* 0x0000000000007b1d */ /* 0x000fe20000010000 */
[----:B------:R-:W-:Y:S02]  /*2e00*/  ISETP.GE.AND P3, PT, R226, c[0x0][0x178], PT ;  /* 0x00005e00e2007a0c */ /* 0x000fe40003f66270 */
[C---:B------:R-:W-:Y:S02]  /*2e10*/  ISETP.GE.AND P0, PT, R227.reuse, c[0x0][0x17c], PT ;  /* 0x00005f00e3007a0c */ /* 0x040fe40003f06270 */
[----:B------:R-:W-:Y:S01]  /*2e20*/  ISETP.LT.AND P3, PT, R227, c[0x0][0x17c], !P3 ;  /* 0x00005f00e3007a0c */ /* 0x000fe20005f61270 */
[----:B------:R-:W1:Y:S01]  /*2e30*/  S2R R3, SR_TID.X ;  /* 0x0000000000037919 */ /* 0x000e620000002100 */
[----:B------:R-:W-:-:S02]  /*2e40*/  ISETP.LT.AND P0, PT, R229, c[0x0][0x178], !P0 ;  /* 0x00005e00e5007a0c */ /* 0x000fc40004701270 */
[----:B------:R-:W-:-:S04]  /*2e50*/  IADD3 R27, R15, c[0x0][0x198], RZ ;  /* 0x000066000f1b7a10 */ /* 0x000fc80007ffe0ff */
[----:B------:R-:W-:-:S04]  /*2e60*/  IADD3 R29, R27, c[0x0][0x198], RZ ;  /* 0x000066001b1d7a10 */ /* 0x000fc80007ffe0ff */
[----:B------:R-:W-:Y:S01]  /*2e70*/  IADD3 R31, R29, c[0x0][0x198], RZ ;  /* 0x000066001d1f7a10 */ /* 0x000fe20007ffe0ff */
[----:B0-----:R-:W-:-:S03]  /*2e80*/  IMAD.SHL.U32 R2, R13, 0x4, RZ ;  /* 0x000000040d027824 */ /* 0x001fc600078e00ff */
[----:B------:R-:W-:Y:S01]  /*2e90*/  IADD3 R33, R31, c[0x0][0x198], RZ ;  /* 0x000066001f217a10 */ /* 0x000fe20007ffe0ff */
[C---:B------:R-:W-:Y:S02]  /*2ea0*/  IMAD.SHL.U32 R0, R13.reuse, 0x20, RZ ;  /* 0x000000200d007824 */ /* 0x040fe400078e00ff */
[----:B------:R-:W-:Y:S01]  /*2eb0*/  IMAD.SHL.U32 R12, R13, 0x800, RZ ;  /* 0x000008000d0c7824 */ /* 0x000fe200078e00ff */
[----:B------:R-:W-:Y:S02]  /*2ec0*/  LOP3.LUT R2, R2, 0x70, RZ, 0xc0, !PT ;  /* 0x0000007002027812 */ /* 0x000fe400078ec0ff */
[----:B------:R-:W-:Y:S02]  /*2ed0*/  LOP3.LUT R0, R237, 0x60, R0, 0xf8, !PT ;  /* 0x00000060ed007812 */ /* 0x000fe400078ef800 */
[----:B------:R-:W-:Y:S02]  /*2ee0*/  LOP3.LUT R13, R13, 0xff, RZ, 0xc0, !PT ;  /* 0x000000ff0d0d7812 */ /* 0x000fe400078ec0ff */
[----:B-1----:R-:W-:-:S05]  /*2ef0*/  LOP3.LUT R3, R3, 0xe0, RZ, 0xc0, !PT ;  /* 0x000000e003037812 */ /* 0x002fca00078ec0ff */
[----:B------:R-:W-:Y:S01]  /*2f00*/  IMAD R3, R3, 0x8, R2 ;  /* 0x0000000803037824 */ /* 0x000fe200078e0202 */
[----:B------:R-:W-:-:S04]  /*2f10*/  LOP3.LUT R2, R12, 0x3000, RZ, 0xc0, !PT ;  /* 0x000030000c027812 */ /* 0x000fc800078ec0ff */
[----:B------:R-:W-:Y:S01]  /*2f20*/  LOP3.LUT R12, R0, R3, RZ, 0x3c, !PT ;  /* 0x00000003000c7212 */ /* 0x000fe200078e3cff */
[----:B------:R-:W-:Y:S01]  /*2f30*/  IMAD R26, R13, 0x10, R2 ;  /* 0x000000100d1a7824 */ /* 0x000fe200078e0202 */
[C---:B------:R-:W-:Y:S02]  /*2f40*/  IADD3 R3, R227.reuse, 0x1, RZ ;  /* 0x00000001e3037810 */ /* 0x040fe40007ffe0ff */
[----:B------:R-:W-:Y:S01]  /*2f50*/  IADD3 R2, R227, 0x3, RZ ;  /* 0x00000003e3027810 */ /* 0x000fe20007ffe0ff */
[----:B------:R-:W-:Y:S01]  /*2f60*/  STS.128 [R12], R112 ;  /* 0x000000700c007388 */ /* 0x000fe20000000c00 */
[----:B------:R-:W-:Y:S01]  /*2f70*/  ISETP.GE.AND P1, PT, R3, c[0x0][0x17c], PT ;  /* 0x00005f0003007a0c */ /* 0x000fe20003f26270 */
[----:B------:R-:W-:Y:S01]  /*2f80*/  IMAD R3, R226, c[0x0][0x194], RZ ;  /* 0x00006500e2037a24 */ /* 0x000fe200078e02ff */
[----:B------:R-:W-:Y:S01]  /*2f90*/  ISETP.GE.AND P2, PT, R2, c[0x0][0x17c], PT ;  /* 0x00005f0002007a0c */ /* 0x000fe20003f46270 */
[----:B------:R0:W-:Y:S01]  /*2fa0*/  STS.128 [R12+0x80], R8 ;  /* 0x000080080c007388 */ /* 0x0001e20000000c00 */
[----:B------:R-:W-:-:S02]  /*2fb0*/  IADD3 R0, R227, 0x2, RZ ;  /* 0x00000002e3007810 */ /* 0x000fc40007ffe0ff */
[----:B------:R-:W-:Y:S01]  /*2fc0*/  LEA R2, P4, R3, c[0x0][0x170], 0x1 ;  /* 0x00005c0003027a11 */ /* 0x000fe200078808ff */
[----:B------:R-:W-:Y:S01]  /*2fd0*/  STS.128 [R12+0x800], R92 ;  /* 0x0008005c0c007388 */ /* 0x000fe20000000c00 */
[----:B------:R-:W-:Y:S02]  /*2fe0*/  ISETP.GE.AND P6, PT, R0, c[0x0][0x17c], PT ;  /* 0x00005f0000007a0c */ /* 0x000fe40003fc6270 */
[----:B------:R-:W-:Y:S01]  /*2ff0*/  IADD3 R0, R227, 0x4, RZ ;  /* 0x00000004e3007810 */ /* 0x000fe20007ffe0ff */
[----:B------:R1:W-:Y:S04]  /*3000*/  STS.128 [R12+0x880], R4 ;  /* 0x000880040c007388 */ /* 0x0003e80000000c00 */
[----:B------:R-:W-:Y:S01]  /*3010*/  BAR.SYNC.DEFER_BLOCKING 0x0 ;  /* 0x0000000000007b1d */ /* 0x000fe20000010000 */
[----:B------:R-:W-:-:S02]  /*3020*/  ISETP.GE.AND P5, PT, R0, c[0x0][0x17c], PT ;  /* 0x00005f0000007a0c */ /* 0x000fc40003fa6270 */
[----:B------:R-:W-:Y:S02]  /*3030*/  IADD3 R0, R227, 0x5, RZ ;  /* 0x00000005e3007810 */ /* 0x000fe40007ffe0ff */
[----:B0-----:R-:W-:Y:S01]  /*3040*/  LOP3.LUT R8, R26, 0x20, RZ, 0x3c, !PT ;  /* 0x000000201a087812 */ /* 0x001fe200078e3cff */
[----:B-1----:R-:W-:-:S04]  /*3050*/  IMAD.MOV.U32 R4, RZ, RZ, c[0x0][0x194] ;  /* 0x00006500ff047624 */ /* 0x002fc800078e00ff */
[----:B------:R-:W-:Y:S01]  /*3060*/  IMAD R4, R4, 0x100, R3 ;  /* 0x0000010004047824 */ /* 0x000fe200078e0203 */
[----:B------:R-:W-:-:S04]  /*3070*/  LEA.HI.X.SX32 R3, R3, c[0x0][0x174], 0x1, P4 ;  /* 0x00005d0003037a11 */ /* 0x000fc800020f0eff */
[C---:B------:R-:W-:Y:S01]  /*3080*/  LEA R20, P4, R4.reuse, c[0x0][0x170], 0x1 ;  /* 0x00005c0004147a11 */ /* 0x040fe200078808ff */
[--C-:B------:R-:W-:Y:S01]  /*3090*/  IMAD.WIDE R12, R15, 0x2, R2.reuse ;  /* 0x000000020f0c7825 */ /* 0x100fe200078e0202 */
[----:B------:R-:W0:Y:S02]  /*30a0*/  LDS.128 R16, [R26] ;  /* 0x000000001a107984 */ /* 0x000e240000000c00 */
[----:B------:R-:W-:Y:S01]  /*30b0*/  LEA.HI.X.SX32 R21, R4, c[0x0][0x174], 0x1, P4 ;  /* 0x00005d0004157a11 */ /* 0x000fe200020f0eff */
[----:B------:R-:W-:Y:S01]  /*30c0*/  IMAD.WIDE R22, R27, 0x2, R2 ;  /* 0x000000021b167825 */ /* 0x000fe200078e0202 */
[----:B------:R-:W-:Y:S01]  /*30d0*/  LOP3.LUT R4, R26, 0x40, RZ, 0x3c, !PT ;  /* 0x000000401a047812 */ /* 0x000fe200078e3cff */
[----:B------:R-:W1:Y:S01]  /*30e0*/  LDS.128 R8, [R8] ;  /* 0x0000000008087984 */ /* 0x000e620000000c00 */
[----:B------:R-:W-:Y:S01]  /*30f0*/  ISETP.LT.AND P4, PT, R226, c[0x0][0x178], !P1 ;  /* 0x00005e00e2007a0c */ /* 0x000fe20004f81270 */
[----:B------:R-:W-:Y:S01]  /*3100*/  IMAD.WIDE R14, R15, 0x2, R20 ;  /* 0x000000020f0e7825 */ /* 0x000fe200078e0214 */
[----:B------:R-:W-:-:S02]  /*3110*/  ISETP.LT.AND P1, PT, R229, c[0x0][0x178], !P1 ;  /* 0x00005e00e5007a0c */ /* 0x000fc40004f21270 */
[----:B------:R-:W2:Y:S01]  /*3120*/  LDS.128 R4, [R4] ;  /* 0x0000000004047984 */ /* 0x000ea20000000c00 */
[----:B0-----:R-:W-:-:S03]  /*3130*/  PRMT R25, R16, 0x7632, R25 ;  /* 0x0000763210197816 */ /* 0x001fc60000000019 */
[----:B------:R0:W-:Y:S01]  /*3140*/  @P3 STG.E.U16 [R12.64], R16 ;  /* 0x000000100c003986 */ /* 0x0001e2000c101504 */
[----:B------:R-:W-:Y:S02]  /*3150*/  ISETP.GE.AND P3, PT, R0, c[0x0][0x17c], PT ;  /* 0x00005f0000007a0c */ /* 0x000fe40003f66270 */
[----:B------:R-:W-:Y:S01]  /*3160*/  IADD3 R0, R227, 0x6, RZ ;  /* 0x00000006e3007810 */ /* 0x000fe20007ffe0ff */
[----:B------:R-:W-:Y:S01]  /*3170*/  @P0 STG.E.U16 [R14.64], R18 ;  /* 0x000000120e000986 */ /* 0x000fe2000c101504 */
[----:B------:R-:W-:Y:S02]  /*3180*/  ISETP.LT.AND P0, PT, R226, c[0x0][0x178], !P6 ;  /* 0x00005e00e2007a0c */ /* 0x000fe40007701270 */
[----:B------:R-:W-:Y:S01]  /*3190*/  ISETP.LT.AND P6, PT, R229, c[0x0][0x178], !P6 ;  /* 0x00005e00e5007a0c */ /* 0x000fe200077c1270 */
[----:B------:R3:W-:Y:S01]  /*31a0*/  @P4 STG.E.U16 [R22.64], R25 ;  /* 0x0000001916004986 */ /* 0x0007e2000c101504 */
[----:B------:R-:W-:Y:S02]  /*31b0*/  ISETP.GE.AND P4, PT, R0, c[0x0][0x17c], PT ;  /* 0x00005f0000007a0c */ /* 0x000fe40003f86270 */
[----:B------:R-:W-:-:S02]  /*31c0*/  IADD3 R0, R227, 0x7, RZ ;  /* 0x00000007e3007810 */ /* 0x000fc40007ffe0ff */
[----:B0-----:R-:W-:Y:S02]  /*31d0*/  LOP3.LUT R12, R26, 0x60, RZ, 0x3c, !PT ;  /* 0x000000601a0c7812 */ /* 0x001fe400078e3cff */
[----:B-1----:R-:W-:-:S04]  /*31e0*/  PRMT R16, R8, 0x7632, R16 ;  /* 0x0000763208107816 */ /* 0x002fc80000000010 */
[----:B------:R-:W0:Y:S01]  /*31f0*/  LDS.128 R12, [R12] ;  /* 0x000000000c0c7984 */ /* 0x000e220000000c00 */
[----:B---3--:R-:W-:Y:S01]  /*3200*/  PRMT R23, R18, 0x7632, R23 ;  /* 0x0000763212177816 */ /* 0x008fe20000000017 */
[----:B------:R-:W-:Y:S01]  /*3210*/  IMAD.WIDE R24, R27, 0x2, R20 ;  /* 0x000000021b187825 */ /* 0x000fe200078e0214 */
[----:B------:R-:W-:-:S03]  /*3220*/  PRMT R18, R10, 0x7632, R18 ;  /* 0x000076320a127816 */ /* 0x000fc60000000012 */
[----:B------:R-:W-:Y:S01]  /*3230*/  IMAD.WIDE R26, R29, 0x2, R2 ;  /* 0x000000021d1a7825 */ /* 0x000fe200078e0202 */
[----:B------:R1:W-:Y:S01]  /*3240*/  @P1 STG.E.U16 [R24.64], R23 ;  /* 0x0000001718001986 */ /* 0x0003e2000c101504 */
[----:B------:R-:W-:Y:S02]  /*3250*/  ISETP.LT.AND P1, PT, R226, c[0x0][0x178], !P2 ;  /* 0x00005e00e2007a0c */ /* 0x000fe40005721270 */
[----:B------:R-:W-:Y:S01]  /*3260*/  ISETP.LT.AND P2, PT, R229, c[0x0][0x178], !P2 ;  /* 0x00005e00e5007a0c */ /* 0x000fe20005741270 */
[----:B------:R3:W-:Y:S01]  /*3270*/  @P0 STG.E.U16 [R26.64], R8 ;  /* 0x000000081a000986 */ /* 0x0007e2000c101504 */
[----:B------:R-:W-:Y:S02]  /*3280*/  ISETP.GE.AND P0, PT, R0, c[0x0][0x17c], PT ;  /* 0x00005f0000007a0c */ /* 0x000fe40003f06270 */
[----:B------:R-:W-:Y:S01]  /*3290*/  IADD3 R0, R227, 0x9, RZ ;  /* 0x00000009e3007810 */ /* 0x000fe20007ffe0ff */
[----:B-1----:R-:W-:-:S04]  /*32a0*/  IMAD.WIDE R22, R29, 0x2, R20 ;  /* 0x000000021d167825 */ /* 0x002fc800078e0214 */
[----:B------:R-:W-:Y:S01]  /*32b0*/  IMAD.WIDE R28, R31, 0x2, R2 ;  /* 0x000000021f1c7825 */ /* 0x000fe200078e0202 */
[----:B------:R1:W-:Y:S01]  /*32c0*/  @P6 STG.E.U16 [R22.64], R10 ;  /* 0x0000000a16006986 */ /* 0x0003e2000c101504 */
[----:B------:R-:W-:Y:S02]  /*32d0*/  ISETP.LT.AND P6, PT, R226, c[0x0][0x178], !P5 ;  /* 0x00005e00e2007a0c */ /* 0x000fe40006fc1270 */
[----:B------:R-:W-:Y:S01]  /*32e0*/  ISETP.LT.AND P5, PT, R229, c[0x0][0x178], !P5 ;  /* 0x00005e00e5007a0c */ /* 0x000fe20006fa1270 */
[----:B------:R-:W-:Y:S01]  /*32f0*/  IMAD.WIDE R24, R31, 0x2, R20 ;  /* 0x000000021f187825 */ /* 0x000fe200078e0214 */
[----:B------:R-:W-:Y:S01]  /*3300*/  @P1 STG.E.U16 [R28.64], R16 ;  /* 0x000000101c001986 */ /* 0x000fe2000c101504 */
[----:B---3--:R-:W-:Y:S02]  /*3310*/  IADD3 R8, R227, 0x8, RZ ;  /* 0x00000008e3087810 */ /* 0x008fe40007ffe0ff */
[----:B------:R-:W-:Y:S01]  /*3320*/  IMAD.WIDE R26, R33, 0x2, R2 ;  /* 0x00000002211a7825 */ /* 0x000fe200078e0202 */
[----:B------:R3:W-:Y:S01]  /*3330*/  @P2 STG.E.U16 [R24.64], R18 ;  /* 0x0000001218002986 */ /* 0x0007e2000c101504 */
[----:B------:R-:W-:-:S02]  /*3340*/  ISETP.GE.AND P1, PT, R8, c[0x0][0x17c], PT ;  /* 0x00005f0008007a0c */ /* 0x000fc40003f26270 */
[C---:B------:R-:W-:Y:S01]  /*3350*/  IMAD.WIDE R30, R33.reuse, 0x2, R20 ;  /* 0x00000002211e7825 */ /* 0x040fe200078e0214 */
[----:B------:R-:W-:Y:S01]  /*3360*/  IADD3 R33, R33, c[0x0][0x198], RZ ;  /* 0x0000660021217a10 */ /* 0x000fe20007ffe0ff */
[----:B--2---:R2:W-:Y:S01]  /*3370*/  @P6 STG.E.U16 [R26.64], R4 ;  /* 0x000000041a006986 */ /* 0x0045e2000c101504 */
[C---:B------:R-:W-:Y:S02]  /*3380*/  ISETP.LT.AND P6, PT, R226.reuse, c[0x0][0x178], !P4 ;  /* 0x00005e00e2007a0c */ /* 0x040fe400067c1270 */
[----:B------:R-:W-:Y:S01]  /*3390*/  ISETP.LT.AND P4, PT, R229, c[0x0][0x178], !P4 ;  /* 0x00005e00e5007a0c */ /* 0x000fe20006781270 */
[----:B------:R0:W-:Y:S01]  /*33a0*/  @P5 STG.E.U16 [R30.64], R6 ;  /* 0x000000061e005986 */ /* 0x0001e2000c101504 */
[----:B------:R-:W-:Y:S01]  /*33b0*/  ISETP.LT.AND P5, PT, R226, c[0x0][0x178], !P3 ;  /* 0x00005e00e2007a0c */ /* 0x000fe20005fa1270 */
[----:B-1----:R-:W-:Y:S01]  /*33c0*/  IMAD.WIDE R22, R33, 0x2, R2 ;  /* 0x0000000221167825 */ /* 0x002fe200078e0202 */
[----:B------:R-:W-:Y:S02]  /*33d0*/  ISETP.LT.AND P3, PT, R229, c[0x0][0x178], !P3 ;  /* 0x00005e00e5007a0c */ /* 0x000fe40005f61270 */
[C---:B------:R-:W-:Y:S01]  /*33e0*/  IADD3 R35, R33.reuse, c[0x0][0x198], RZ ;  /* 0x0000660021237a10 */ /* 0x040fe20007ffe0ff */
[----:B---3--:R-:W-:Y:S01]  /*33f0*/  IMAD.WIDE R24, R33, 0x2, R20 ;  /* 0x0000000221187825 */ /* 0x008fe200078e0214 */
[----:B------:R-:W-:-:S02]  /*3400*/  PRMT R8, R4, 0x7632, R8 ;  /* 0x0000763204087816 */ /* 0x000fc40000000008 */
[----:B------:R-:W-:Y:S01]  /*3410*/  PRMT R10, R6, 0x7632, R10 ;  /* 0x00007632060a7816 */ /* 0x000fe2000000000a */
[C---:B--2---:R-:W-:Y:S01]  /*3420*/  IMAD.WIDE R26, R35.reuse, 0x2, R2 ;  /* 0x00000002231a7825 */ /* 0x044fe200078e0202 */
[----:B------:R-:W-:Y:S02]  /*3430*/  ISETP.GE.AND P2, PT, R0, c[0x0][0x17c], PT ;  /* 0x00005f0000007a0c */ /* 0x000fe40003f46270 */
[----:B0-----:R-:W-:Y:S01]  /*3440*/  PRMT R6, R12, 0x7632, R6 ;  /* 0x000076320c067816 */ /* 0x001fe20000000006 */
[C---:B------:R-:W-:Y:S01]  /*3450*/  IMAD.WIDE R28, R35.reuse, 0x2, R20 ;  /* 0x00000002231c7825 */ /* 0x040fe200078e0214 */
[----:B------:R0:W-:Y:S01]  /*3460*/  @P5 STG.E.U16 [R22.64], R8 ;  /* 0x0000000816005986 */ /* 0x0001e2000c101504 */
[----:B------:R-:W-:Y:S02]  /*3470*/  IADD3 R35, R35, c[0x0][0x198], RZ ;  /* 0x0000660023237a10 */ /* 0x000fe40007ffe0ff */
[----:B------:R-:W-:Y:S01]  /*3480*/  PRMT R16, R14, 0x7632, R16 ;  /* 0x000076320e107816 */ /* 0x000fe20000000010 */
[----:B------:R1:W-:Y:S01]  /*3490*/  @P3 STG.E.U16 [R24.64], R10 ;  /* 0x0000000a18003986 */ /* 0x0003e2000c101504 */
[----:B------:R-:W-:-:S02]  /*34a0*/  ISETP.LT.AND P3, PT, R226, c[0x0][0x178], !P0 ;  /* 0x00005e00e2007a0c */ /* 0x000fc40004761270 */
[----:B------:R-:W-:Y:S01]  /*34b0*/  ISETP.LT.AND P0, PT, R229, c[0x0][0x178], !P0 ;  /* 0x00005e00e5007a0c */ /* 0x000fe20004701270 */
[----:B------:R2:W-:Y:S01]  /*34c0*/  @P6 STG.E.U16 [R26.64], R12 ;  /* 0x0000000c1a006986 */ /* 0x0005e2000c101504 */
[----:B------:R-:W-:Y:S02]  /*34d0*/  IADD3 R31, R35, c[0x0][0x198], RZ ;  /* 0x00006600231f7a10 */ /* 0x000fe40007ffe0ff */
[----:B------:R-:W-:Y:S01]  /*34e0*/  IADD3 R0, R227, 0xa, RZ ;  /* 0x0000000ae3007810 */ /* 0x000fe20007ffe0ff */
[----:B------:R3:W-:Y:S01]  /*34f0*/  @P4 STG.E.U16 [R28.64], R14 ;  /* 0x0000000e1c004986 */ /* 0x0007e2000c101504 */
[----:B------:R-:W-:Y:S01]  /*3500*/  ISETP.LT.AND P4, PT, R226, c[0x0][0x178], !P1 ;  /* 0x00005e00e2007a0c */ /* 0x000fe20004f81270 */
[----:B0-----:R-:W-:Y:S01]  /*3510*/  IMAD.WIDE R22, R35, 0x2, R2 ;  /* 0x0000000223167825 */ /* 0x001fe200078e0202 */
[----:B------:R-:W-:Y:S02]  /*3520*/  ISETP.GE.AND P5, PT, R0, c[0x0][0x17c], PT ;  /* 0x00005f0000007a0c */ /* 0x000fe40003fa6270 */
[----:B------:R-:W-:Y:S01]  /*3530*/  ISETP.LT.AND P6, PT, R229, c[0x0][0x178], !P1 ;  /* 0x00005e00e5007a0c */ /* 0x000fe20004fc1270 */
[----:B-1----:R-:W-:Y:S01]  /*3540*/  IMAD.WIDE R24, R35, 0x2, R20 ;  /* 0x0000000223187825 */ /* 0x002fe200078e0214 */
[----:B------:R0:W-:Y:S01]  /*3550*/  @P3 STG.E.U16 [R22.64], R6 ;  /* 0x0000000616003986 */ /* 0x0001e2000c101504 */
[----:B------:R-:W-:-:S02]  /*3560*/  IADD3 R4, R227, 0xb, RZ ;  /* 0x0000000be3047810 */ /* 0x000fc40007ffe0ff */
[C---:B--2---:R-:W-:Y:S01]  /*3570*/  IMAD.WIDE R26, R31.reuse, 0x2, R2 ;  /* 0x000000021f1a7825 */ /* 0x044fe200078e0202 */
[----:B------:R1:W-:Y:S01]  /*3580*/  @P0 STG.E.U16 [R24.64], R16 ;  /* 0x0000001018000986 */ /* 0x0003e2000c101504 */
[C---:B------:R-:W-:Y:S02]  /*3590*/  ISETP.LT.AND P0, PT, R226.reuse, c[0x0][0x178], !P2 ;  /* 0x00005e00e2007a0c */ /* 0x040fe40005701270 */
[--C-:B---3--:R-:W-:Y:S01]  /*35a0*/  IMAD.WIDE R28, R31, 0x2, R20.reuse ;  /* 0x000000021f1c7825 */ /* 0x108fe200078e0214 */
[----:B------:R-:W-:Y:S01]  /*35b0*/  ISETP.LT.AND P2, PT, R229, c[0x0][0x178], !P2 ;  /* 0x00005e00e5007a0c */ /* 0x000fe20005741270 */
[----:B------:R2:W-:Y:S01]  /*35c0*/  @P4 STG.E.U16 [R26.64], R17 ;  /* 0x000000111a004986 */ /* 0x0005e2000c101504 */
[----:B------:R-:W-:Y:S02]  /*35d0*/  IADD3 R31, R31, c[0x0][0x198], RZ ;  /* 0x000066001f1f7a10 */ /* 0x000fe40007ffe0ff */
[----:B------:R-:W-:Y:S01]  /*35e0*/  ISETP.LT.AND P4, PT, R226, c[0x0][0x178], !P5 ;  /* 0x00005e00e2007a0c */ /* 0x000fe20006f81270 */
[----:B------:R3:W-:Y:S01]  /*35f0*/  @P6 STG.E.U16 [R28.64], R19 ;  /* 0x000000131c006986 */ /* 0x0007e2000c101504 */
[C---:B------:R-:W-:Y:S01]  /*3600*/  IADD3 R33, R31.reuse, c[0x0][0x198], RZ ;  /* 0x000066001f217a10 */ /* 0x040fe20007ffe0ff */
[----:B0-----:R-:W-:Y:S01]  /*3610*/  IMAD.WIDE R22, R31, 0x2, R20 ;  /* 0x000000021f167825 */ /* 0x001fe200078e0214 */
[----:B------:R-:W-:-:S02]  /*3620*/  PRMT R8, R17, 0x7632, R8 ;  /* 0x0000763211087816 */ /* 0x000fc40000000008 */
[----:B------:R-:W-:Y:S01]  /*3630*/  IADD3 R0, R227, 0xc, RZ ;  /* 0x0000000ce3007810 */ /* 0x000fe20007ffe0ff */
[----:B-1----:R-:W-:Y:S01]  /*3640*/  IMAD.WIDE R24, R33, 0x2, R2 ;  /* 0x0000000221187825 */ /* 0x002fe200078e0202 */
[----:B------:R-:W-:Y:S02]  /*3650*/  PRMT R10, R19, 0x7632, R10 ;  /* 0x00007632130a7816 */ /* 0x000fe4000000000a */
[----:B------:R-:W-:Y:S01]  /*3660*/  ISETP.GE.AND P1, PT, R4, c[0x0][0x17c], PT ;  /* 0x00005f0004007a0c */ /* 0x000fe20003f26270 */
[----:B--2---:R-:W-:Y:S01]  /*3670*/  IMAD.WIDE R16, R31, 0x2, R2 ;  /* 0x000000021f107825 */ /* 0x004fe200078e0202 */
[----:B------:R-:W-:Y:S02]  /*3680*/  ISETP.GE.AND P3, PT, R0, c[0x0][0x17c], PT ;  /* 0x00005f0000007a0c */ /* 0x000fe40003f66270 */
[----:B------:R-:W-:Y:S02]  /*3690*/  ISETP.LT.AND P5, PT, R229, c[0x0][0x178], !P5 ;  /* 0x00005e00e5007a0c */ /* 0x000fe40006fa1270 */
[----:B------:R0:W-:Y:S01]  /*36a0*/  @P0 STG.E.U16 [R16.64], R8 ;  /* 0x0000000810000986 */ /* 0x0001e2000c101504 */
[----:B---3--:R-:W-:-:S02]  /*36b0*/  IADD3 R19, R33, c[0x0][0x198], RZ ;  /* 0x0000660021137a10 */ /* 0x008fc40007ffe0ff */
[----:B------:R-:W-:Y:S01]  /*36c0*/  IADD3 R4, R227, 0xd, RZ ;  /* 0x0000000de3047810 */ /* 0x000fe20007ffe0ff */
[----:B------:R1:W-:Y:S01]  /*36d0*/  @P2 STG.E.U16 [R22.64], R10 ;  /* 0x0000000a16002986 */ /* 0x0003e2000c101504 */
[C---:B------:R-:W-:Y:S02]  /*36e0*/  ISETP.LT.AND P2, PT, R226.reuse, c[0x0][0x178], !P1 ;  /* 0x00005e00e2007a0c */ /* 0x040fe40004f41270 */
[----:B------:R-:W-:Y:S01]  /*36f0*/  ISETP.LT.AND P1, PT, R229, c[0x0][0x178], !P1 ;  /* 0x00005e00e5007a0c */ /* 0x000fe20004f21270 */
[----:B------:R2:W-:Y:S01]  /*3700*/  @P4 STG.E.U16 [R24.64], R9 ;  /* 0x0000000918004986 */ /* 0x0005e2000c101504 */
[----:B------:R-:W-:Y:S02]  /*3710*/  ISETP.LT.AND P4, PT, R226, c[0x0][0x178], !P3 ;  /* 0x00005e00e2007a0c */ /* 0x000fe40005f81270 */
[----:B------:R-:W-:Y:S01]  /*3720*/  IADD3 R0, R227, 0xe, RZ ;  /* 0x0000000ee3007810 */ /* 0x000fe20007ffe0ff */
[----:B0-----:R-:W-:Y:S01]  /*3730*/  IMAD.WIDE R16, R33, 0x2, R20 ;  /* 0x0000000221107825 */ /* 0x001fe200078e0214 */
[----:B------:R-:W-:-:S02]  /*3740*/  IADD3 R27, R19, c[0x0][0x198], RZ ;  /* 0x00006600131b7a10 */ /* 0x000fc40007ffe0ff */
[----:B------:R-:W-:Y:S02]  /*3750*/  ISETP.GE.AND P6, PT, R4, c[0x0][0x17c], PT ;  /* 0x00005f0004007a0c */ /* 0x000fe40003fc6270 */
[----:B------:R-:W-:Y:S01]  /*3760*/  PRMT R4, R9, 0x7632, R4 ;  /* 0x0000763209047816 */ /* 0x000fe20000000004 */
[----:B-1----:R-:W-:Y:S01]  /*3770*/  IMAD.WIDE R22, R27, 0x2, R2 ;  /* 0x000000021b167825 */ /* 0x002fe200078e0202 */
[----:B------:R-:W-:Y:S01]  /*3780*/  ISETP.GE.AND P0, PT, R0, c[0x0][0x17c], PT ;  /* 0x00005f0000007a0c */ /* 0x000fe20003f06270 */
[----:B------:R0:W-:Y:S01]  /*3790*/  @P5 STG.E.U16 [R16.64], R11 ;  /* 0x0000000b10005986 */ /* 0x0001e2000c101504 */
[----:B------:R-:W-:Y:S01]  /*37a0*/  PRMT R0, R11, 0x7632, R0 ;  /* 0x000076320b007816 */ /* 0x000fe20000000000 */
[----:B--2---:R-:W-:Y:S01]  /*37b0*/  IMAD.WIDE R8, R19, 0x2, R2 ;  /* 0x0000000213087825 */ /* 0x004fe200078e0202 */
[----:B------:R-:W-:Y:S02]  /*37c0*/  IADD3 R227, R227, 0xf, RZ ;  /* 0x0000000fe3e37810 */ /* 0x000fe40007ffe0ff */
[----:B------:R-:W-:Y:S01]  /*37d0*/  ISETP.LT.AND P3, PT, R229, c[0x0][0x178], !P3 ;  /* 0x00005e00e5007a0c */ /* 0x000fe20005f61270 */
[----:B------:R-:W-:Y:S01]  /*37e0*/  IMAD.WIDE R18, R19, 0x2, R20 ;  /* 0x0000000213127825 */ /* 0x000fe200078e0214 */
[----:B------:R1:W-:Y:S01]  /*37f0*/  @P2 STG.E.U16 [R8.64], R4 ;  /* 0x0000000408002986 */ /* 0x0003e2000c101504 */
[----:B------:R-:W-:-:S02]  /*3800*/  IADD3 R25, R27, c[0x0][0x198], RZ ;  /* 0x000066001b197a10 */ /* 0x000fc40007ffe0ff */
[----:B------:R-:W-:Y:S01]  /*3810*/  ISETP.GE.AND P5, PT, R227, c[0x0][0x17c], PT ;  /* 0x00005f00e3007a0c */ /* 0x000fe20003fa6270 */
[----:B------:R2:W-:Y:S01]  /*3820*/  @P1 STG.E.U16 [R18.64], R0 ;  /* 0x0000000012001986 */ /* 0x0005e2000c101504 */
[C---:B------:R-:W-:Y:S01]  /*3830*/  ISETP.LT.AND P2, PT, R226.reuse, c[0x0][0x178], !P0 ;  /* 0x00005e00e2007a0c */ /* 0x040fe20004741270 */
[----:B0-----:R-:W-:Y:S01]  /*3840*/  IMAD.WIDE R10, R25, 0x2, R20 ;  /* 0x00000002190a7825 */ /* 0x001fe200078e0214 */
[C---:B------:R-:W-:Y:S01]  /*3850*/  ISETP.LT.AND P0, PT, R229.reuse, c[0x0][0x178], !P0 ;  /* 0x00005e00e5007a0c */ /* 0x040fe20004701270 */
[----:B------:R0:W-:Y:S01]  /*3860*/  @P4 STG.E.U16 [R22.64], R5 ;  /* 0x0000000516004986 */ /* 0x0001e2000c101504 */
[----:B------:R-:W-:Y:S02]  /*3870*/  ISETP.LT.AND P4, PT, R226, c[0x0][0x178], !P6 ;  /* 0x00005e00e2007a0c */ /* 0x000fe40007781270 */
[----:B------:R-:W-:Y:S01]  /*3880*/  ISETP.LT.AND P6, PT, R229, c[0x0][0x178], !P6 ;  /* 0x00005e00e5007a0c */ /* 0x000fe200077c1270 */
[C---:B-1----:R-:W-:Y:S01]  /*3890*/  IMAD.WIDE R8, R25.reuse, 0x2, R2 ;  /* 0x0000000219087825 */ /* 0x042fe200078e0202 */
[----:B------:R-:W-:-:S02]  /*38a0*/  IADD3 R29, R25, c[0x0][0x198], RZ ;  /* 0x00006600191d7a10 */ /* 0x000fc40007ffe0ff */
[----:B------:R-:W-:Y:S02]  /*38b0*/  ISETP.LT.AND P1, PT, R226, c[0x0][0x178], !P5 ;  /* 0x00005e00e2007a0c */ /* 0x000fe40006f21270 */
[----:B------:R-:W-:Y:S01]  /*38c0*/  ISETP.LT.AND P5, PT, R229, c[0x0][0x178], !P5 ;  /* 0x00005e00e5007a0c */ /* 0x000fe20006fa1270 */
[----:B------:R-:W-:Y:S01]  /*38d0*/  IMAD.WIDE R16, R29, 0x2, R2 ;  /* 0x000000021d107825 */ /* 0x000fe200078e0202 */
[----:B--2---:R-:W-:Y:S02]  /*38e0*/  PRMT R0, R5, 0x7632, R0 ;  /* 0x0000763205007816 */ /* 0x004fe40000000000 */
[----:B0-----:R-:W-:Y:S01]  /*38f0*/  IADD3 R23, R29, c[0x0][0x198], RZ ;  /* 0x000066001d177a10 */ /* 0x001fe20007ffe0ff */
[----:B------:R-:W-:Y:S01]  /*3900*/  IMAD.WIDE R4, R27, 0x2, R20 ;  /* 0x000000021b047825 */ /* 0x000fe200078e0214 */
[----:B------:R-:W-:-:S03]  /*3910*/  PRMT R6, R7, 0x7632, R6 ;  /* 0x0000763207067816 */ /* 0x000fc60000000006 */
[----:B------:R-:W-:Y:S01]  /*3920*/  IMAD.WIDE R18, R29, 0x2, R20 ;  /* 0x000000021d127825 */ /* 0x000fe200078e0214 */
[----:B------:R0:W-:Y:S03]  /*3930*/  @P3 STG.E.U16 [R4.64], R7 ;  /* 0x0000000704003986 */ /* 0x0001e6000c101504 */
[C---:B------:R-:W-:Y:S01]  /*3940*/  IMAD.WIDE R2, R23.reuse, 0x2, R2 ;  /* 0x0000000217027825 */ /* 0x040fe200078e0202 */
[----:B------:R1:W-:Y:S03]  /*3950*/  @P4 STG.E.U16 [R8.64], R0 ;  /* 0x0000000008004986 */ /* 0x0003e6000c101504 */
[----:B------:R-:W-:Y:S01]  /*3960*/  IMAD.WIDE R20, R23, 0x2, R20 ;  /* 0x0000000217147825 */ /* 0x000fe200078e0214 */
[----:B------:R1:W-:Y:S01]  /*3970*/  @P6 STG.E.U16 [R10.64], R6 ;  /* 0x000000060a006986 */ /* 0x0003e2000c101504 */
[----:B0-----:R-:W-:-:S03]  /*3980*/  PRMT R5, R13, 0x7632, R5 ;  /* 0x000076320d057816 */ /* 0x001fc60000000005 */
[----:B------:R1:W-:Y:S04]  /*3990*/  @P2 STG.E.U16 [R16.64], R13 ;  /* 0x0000000d10002986 */ /* 0x0003e8000c101504 */
[----:B------:R1:W-:Y:S04]  /*39a0*/  @P0 STG.E.U16 [R18.64], R15 ;  /* 0x0000000f12000986 */ /* 0x0003e8000c101504 */
[----:B------:R1:W-:Y:S01]  /*39b0*/  @P1 STG.E.U16 [R2.64], R5 ;  /* 0x0000000502001986 */ /* 0x0003e2000c101504 */
[----:B------:R-:W-:Y:S05]  /*39c0*/  @!P5 EXIT ;  /* 0x000000000000d94d */ /* 0x000fea0003800000 */
[----:B-1----:R-:W-:-:S05]  /*39d0*/  PRMT R10, R15, 0x7632, R10 ;  /* 0x000076320f0a7816 */ /* 0x002fca000000000a */
[----:B------:R-:W-:Y:S01]  /*39e0*/  STG.E.U16 [R20.64], R10 ;  /* 0x0000000a14007986 */ /* 0x000fe2000c101504 */
[----:B------:R-:W-:Y:S05]  /*39f0*/  EXIT ;  /* 0x000000000000794d */ /* 0x000fea0003800000 */
.L_x_4:
[----:B------:R-:W-:-:S00]  /*3a00*/  BRA `(.L_x_4) ;  /* 0xfffffff000007947 */ /* 0x000fc0000383ffff */
[----:B------:R-:W-:-:S00]  /*3a10*/  NOP ;  /* 0x0000000000007918 */ /* 0x000fc00000000000 */
        /* <DEDUP_REMOVED lines=14> */
.L_x_5:


//--------------------- .nv.shared.matmul_kernel  --------------------------
	.section	.nv.shared.matmul_kernel,"aw",@nobits
	.sectionflags	@""
	.align	16
